//
// Generated by NVIDIA NVVM Compiler
//
// Compiler Build ID: CL-36424714
// Cuda compilation tools, release 13.0, V13.0.88
// Based on NVVM 20.0.0
//

.version 9.0
.target sm_100
.address_size 64

	// .globl	_Z15matrixMulKernelILi4EEvPfS0_S0_i
// _ZZ15matrixMulKernelILi4EEvPfS0_S0_iE4ds_M has been demoted
// _ZZ15matrixMulKernelILi4EEvPfS0_S0_iE4ds_N has been demoted
// _ZZ15matrixMulKernelILi8EEvPfS0_S0_iE4ds_M has been demoted
// _ZZ15matrixMulKernelILi8EEvPfS0_S0_iE4ds_N has been demoted
// _ZZ15matrixMulKernelILi16EEvPfS0_S0_iE4ds_M has been demoted
// _ZZ15matrixMulKernelILi16EEvPfS0_S0_iE4ds_N has been demoted
// _ZZ15matrixMulKernelILi32EEvPfS0_S0_iE4ds_M has been demoted
// _ZZ15matrixMulKernelILi32EEvPfS0_S0_iE4ds_N has been demoted

.visible .entry _Z15matrixMulKernelILi4EEvPfS0_S0_i(
	.param .u64 .ptr .align 1 _Z15matrixMulKernelILi4EEvPfS0_S0_i_param_0,
	.param .u64 .ptr .align 1 _Z15matrixMulKernelILi4EEvPfS0_S0_i_param_1,
	.param .u64 .ptr .align 1 _Z15matrixMulKernelILi4EEvPfS0_S0_i_param_2,
	.param .u32 _Z15matrixMulKernelILi4EEvPfS0_S0_i_param_3
)
{
	.reg .pred 	%p<8>;
	.reg .b32 	%r<76>;
	.reg .b32 	%f<116>;
	.reg .b64 	%rd<33>;
	// demoted variable
	.shared .align 4 .b8 _ZZ15matrixMulKernelILi4EEvPfS0_S0_iE4ds_M[64];
	// demoted variable
	.shared .align 4 .b8 _ZZ15matrixMulKernelILi4EEvPfS0_S0_iE4ds_N[64];
	ld.param.u64 	%rd5, [_Z15matrixMulKernelILi4EEvPfS0_S0_i_param_1];
	ld.param.u32 	%r34, [_Z15matrixMulKernelILi4EEvPfS0_S0_i_param_3];
	cvta.to.global.u64 	%rd1, %rd5;
	mov.u32 	%r35, %ctaid.x;
	mov.u32 	%r1, %tid.x;
	mov.u32 	%r36, %ctaid.y;
	mov.u32 	%r2, %tid.y;
	shl.b32 	%r37, %r36, 2;
	add.s32 	%r3, %r37, %r2;
	shl.b32 	%r4, %r35, 2;
	add.s32 	%r5, %r4, %r1;
	shr.s32 	%r38, %r34, 31;
	shr.u32 	%r39, %r38, 30;
	add.s32 	%r40, %r34, %r39;
	shr.s32 	%r6, %r40, 2;
	setp.lt.s32 	%p1, %r34, 4;
	mov.f32 	%f115, 0f00000000;
	@%p1 bra 	$L__BB0_9;
	mad.lo.s32 	%r7, %r34, %r3, %r1;
	shl.b32 	%r42, %r2, 4;
	mov.u32 	%r43, _ZZ15matrixMulKernelILi4EEvPfS0_S0_iE4ds_M;
	add.s32 	%r8, %r43, %r42;
	shl.b32 	%r44, %r1, 2;
	add.s32 	%r9, %r8, %r44;
	mov.u32 	%r45, _ZZ15matrixMulKernelILi4EEvPfS0_S0_iE4ds_N;
	add.s32 	%r11, %r45, %r44;
	add.s32 	%r10, %r11, %r42;
	add.s32 	%r46, %r6, -1;
	setp.lt.u32 	%p2, %r46, 3;
	mov.f32 	%f115, 0f00000000;
	mov.b32 	%r75, 0;
	@%p2 bra 	$L__BB0_4;
	and.b32  	%r75, %r6, 536870908;
	neg.s32 	%r73, %r75;
	add.s32 	%r48, %r2, 12;
	mad.lo.s32 	%r49, %r34, %r48, %r1;
	add.s32 	%r71, %r49, %r4;
	add.s32 	%r50, %r2, 8;
	mad.lo.s32 	%r51, %r34, %r50, %r1;
	add.s32 	%r70, %r51, %r4;
	add.s32 	%r52, %r2, 4;
	mad.lo.s32 	%r53, %r34, %r52, %r1;
	add.s32 	%r69, %r53, %r4;
	mad.lo.s32 	%r54, %r2, %r34, %r1;
	add.s32 	%r68, %r54, %r4;
	mov.f32 	%f115, 0f00000000;
	mov.u32 	%r72, %r7;
$L__BB0_3:
	.pragma "nounroll";
	ld.param.u64 	%rd30, [_Z15matrixMulKernelILi4EEvPfS0_S0_i_param_0];
	cvta.to.global.u64 	%rd6, %rd30;
	mul.wide.s32 	%rd7, %r72, 4;
	add.s64 	%rd8, %rd6, %rd7;
	ld.global.f32 	%f14, [%rd8];
	st.shared.f32 	[%r9], %f14;
	mul.wide.u32 	%rd9, %r68, 4;
	add.s64 	%rd10, %rd1, %rd9;
	ld.global.f32 	%f15, [%rd10];
	st.shared.f32 	[%r10], %f15;
	bar.sync 	0;
	ld.shared.f32 	%f16, [%r8];
	ld.shared.f32 	%f17, [%r11];
	fma.rn.f32 	%f18, %f16, %f17, %f115;
	ld.shared.f32 	%f19, [%r8+4];
	ld.shared.f32 	%f20, [%r11+16];
	fma.rn.f32 	%f21, %f19, %f20, %f18;
	ld.shared.f32 	%f22, [%r8+8];
	ld.shared.f32 	%f23, [%r11+32];
	fma.rn.f32 	%f24, %f22, %f23, %f21;
	ld.shared.f32 	%f25, [%r8+12];
	ld.shared.f32 	%f26, [%r11+48];
	fma.rn.f32 	%f27, %f25, %f26, %f24;
	bar.sync 	0;
	ld.global.f32 	%f28, [%rd8+16];
	st.shared.f32 	[%r9], %f28;
	mul.wide.u32 	%rd11, %r69, 4;
	add.s64 	%rd12, %rd1, %rd11;
	ld.global.f32 	%f29, [%rd12];
	st.shared.f32 	[%r10], %f29;
	bar.sync 	0;
	ld.shared.f32 	%f30, [%r8];
	ld.shared.f32 	%f31, [%r11];
	fma.rn.f32 	%f32, %f30, %f31, %f27;
	ld.shared.f32 	%f33, [%r8+4];
	ld.shared.f32 	%f34, [%r11+16];
	fma.rn.f32 	%f35, %f33, %f34, %f32;
	ld.shared.f32 	%f36, [%r8+8];
	ld.shared.f32 	%f37, [%r11+32];
	fma.rn.f32 	%f38, %f36, %f37, %f35;
	ld.shared.f32 	%f39, [%r8+12];
	ld.shared.f32 	%f40, [%r11+48];
	fma.rn.f32 	%f41, %f39, %f40, %f38;
	bar.sync 	0;
	ld.global.f32 	%f42, [%rd8+32];
	st.shared.f32 	[%r9], %f42;
	mul.wide.u32 	%rd13, %r70, 4;
	add.s64 	%rd14, %rd1, %rd13;
	ld.global.f32 	%f43, [%rd14];
	st.shared.f32 	[%r10], %f43;
	bar.sync 	0;
	ld.shared.f32 	%f44, [%r8];
	ld.shared.f32 	%f45, [%r11];
	fma.rn.f32 	%f46, %f44, %f45, %f41;
	ld.shared.f32 	%f47, [%r8+4];
	ld.shared.f32 	%f48, [%r11+16];
	fma.rn.f32 	%f49, %f47, %f48, %f46;
	ld.shared.f32 	%f50, [%r8+8];
	ld.shared.f32 	%f51, [%r11+32];
	fma.rn.f32 	%f52, %f50, %f51, %f49;
	ld.shared.f32 	%f53, [%r8+12];
	ld.shared.f32 	%f54, [%r11+48];
	fma.rn.f32 	%f55, %f53, %f54, %f52;
	bar.sync 	0;
	ld.global.f32 	%f56, [%rd8+48];
	st.shared.f32 	[%r9], %f56;
	mul.wide.u32 	%rd15, %r71, 4;
	add.s64 	%rd16, %rd1, %rd15;
	ld.global.f32 	%f57, [%rd16];
	st.shared.f32 	[%r10], %f57;
	bar.sync 	0;
	ld.shared.f32 	%f58, [%r8];
	ld.shared.f32 	%f59, [%r11];
	fma.rn.f32 	%f60, %f58, %f59, %f55;
	ld.shared.f32 	%f61, [%r8+4];
	ld.shared.f32 	%f62, [%r11+16];
	fma.rn.f32 	%f63, %f61, %f62, %f60;
	ld.shared.f32 	%f64, [%r8+8];
	ld.shared.f32 	%f65, [%r11+32];
	fma.rn.f32 	%f66, %f64, %f65, %f63;
	ld.shared.f32 	%f67, [%r8+12];
	ld.shared.f32 	%f68, [%r11+48];
	fma.rn.f32 	%f115, %f67, %f68, %f66;
	bar.sync 	0;
	add.s32 	%r73, %r73, 4;
	add.s32 	%r72, %r72, 16;
	shl.b32 	%r55, %r34, 4;
	add.s32 	%r71, %r71, %r55;
	add.s32 	%r70, %r70, %r55;
	add.s32 	%r69, %r69, %r55;
	add.s32 	%r68, %r68, %r55;
	setp.ne.s32 	%p3, %r73, 0;
	@%p3 bra 	$L__BB0_3;
$L__BB0_4:
	and.b32  	%r31, %r6, 3;
	setp.eq.s32 	%p4, %r31, 0;
	@%p4 bra 	$L__BB0_9;
	ld.param.u64 	%rd31, [_Z15matrixMulKernelILi4EEvPfS0_S0_i_param_0];
	cvta.to.global.u64 	%rd2, %rd31;
	setp.eq.s32 	%p5, %r31, 1;
	@%p5 bra 	$L__BB0_7;
	shl.b32 	%r56, %r75, 2;
	add.s32 	%r57, %r7, %r56;
	mul.wide.s32 	%rd17, %r57, 4;
	add.s64 	%rd18, %rd2, %rd17;
	ld.global.f32 	%f70, [%rd18];
	st.shared.f32 	[%r9], %f70;
	add.s32 	%r58, %r56, %r2;
	mad.lo.s32 	%r59, %r58, %r34, %r5;
	mul.wide.u32 	%rd19, %r59, 4;
	add.s64 	%rd20, %rd1, %rd19;
	ld.global.f32 	%f71, [%rd20];
	st.shared.f32 	[%r10], %f71;
	bar.sync 	0;
	ld.shared.f32 	%f72, [%r8];
	ld.shared.f32 	%f73, [%r11];
	fma.rn.f32 	%f74, %f72, %f73, %f115;
	ld.shared.f32 	%f75, [%r8+4];
	ld.shared.f32 	%f76, [%r11+16];
	fma.rn.f32 	%f77, %f75, %f76, %f74;
	ld.shared.f32 	%f78, [%r8+8];
	ld.shared.f32 	%f79, [%r11+32];
	fma.rn.f32 	%f80, %f78, %f79, %f77;
	ld.shared.f32 	%f81, [%r8+12];
	ld.shared.f32 	%f82, [%r11+48];
	fma.rn.f32 	%f83, %f81, %f82, %f80;
	bar.sync 	0;
	ld.global.f32 	%f84, [%rd18+16];
	st.shared.f32 	[%r9], %f84;
	add.s32 	%r60, %r58, 4;
	mad.lo.s32 	%r61, %r60, %r34, %r5;
	mul.wide.u32 	%rd21, %r61, 4;
	add.s64 	%rd22, %rd1, %rd21;
	ld.global.f32 	%f85, [%rd22];
	st.shared.f32 	[%r10], %f85;
	bar.sync 	0;
	ld.shared.f32 	%f86, [%r8];
	ld.shared.f32 	%f87, [%r11];
	fma.rn.f32 	%f88, %f86, %f87, %f83;
	ld.shared.f32 	%f89, [%r8+4];
	ld.shared.f32 	%f90, [%r11+16];
	fma.rn.f32 	%f91, %f89, %f90, %f88;
	ld.shared.f32 	%f92, [%r8+8];
	ld.shared.f32 	%f93, [%r11+32];
	fma.rn.f32 	%f94, %f92, %f93, %f91;
	ld.shared.f32 	%f95, [%r8+12];
	ld.shared.f32 	%f96, [%r11+48];
	fma.rn.f32 	%f115, %f95, %f96, %f94;
	bar.sync 	0;
	add.s32 	%r75, %r75, 2;
$L__BB0_7:
	and.b32  	%r62, %r6, 1;
	setp.eq.b32 	%p6, %r62, 1;
	not.pred 	%p7, %p6;
	@%p7 bra 	$L__BB0_9;
	shl.b32 	%r63, %r75, 2;
	add.s32 	%r64, %r7, %r63;
	mul.wide.s32 	%rd23, %r64, 4;
	add.s64 	%rd24, %rd2, %rd23;
	ld.global.f32 	%f97, [%rd24];
	st.shared.f32 	[%r9], %f97;
	add.s32 	%r65, %r63, %r2;
	mad.lo.s32 	%r66, %r65, %r34, %r5;
	mul.wide.u32 	%rd25, %r66, 4;
	add.s64 	%rd26, %rd1, %rd25;
	ld.global.f32 	%f98, [%rd26];
	st.shared.f32 	[%r10], %f98;
	bar.sync 	0;
	ld.shared.f32 	%f99, [%r8];
	ld.shared.f32 	%f100, [%r11];
	fma.rn.f32 	%f101, %f99, %f100, %f115;
	ld.shared.f32 	%f102, [%r8+4];
	ld.shared.f32 	%f103, [%r11+16];
	fma.rn.f32 	%f104, %f102, %f103, %f101;
	ld.shared.f32 	%f105, [%r8+8];
	ld.shared.f32 	%f106, [%r11+32];
	fma.rn.f32 	%f107, %f105, %f106, %f104;
	ld.shared.f32 	%f108, [%r8+12];
	ld.shared.f32 	%f109, [%r11+48];
	fma.rn.f32 	%f115, %f108, %f109, %f107;
	bar.sync 	0;
$L__BB0_9:
	ld.param.u64 	%rd32, [_Z15matrixMulKernelILi4EEvPfS0_S0_i_param_2];
	cvta.to.global.u64 	%rd27, %rd32;
	mad.lo.s32 	%r67, %r34, %r3, %r5;
	mul.wide.s32 	%rd28, %r67, 4;
	add.s64 	%rd29, %rd27, %rd28;
	st.global.f32 	[%rd29], %f115;
	ret;

}
	// .globl	_Z15matrixMulKernelILi8EEvPfS0_S0_i
.visible .entry _Z15matrixMulKernelILi8EEvPfS0_S0_i(
	.param .u64 .ptr .align 1 _Z15matrixMulKernelILi8EEvPfS0_S0_i_param_0,
	.param .u64 .ptr .align 1 _Z15matrixMulKernelILi8EEvPfS0_S0_i_param_1,
	.param .u64 .ptr .align 1 _Z15matrixMulKernelILi8EEvPfS0_S0_i_param_2,
	.param .u32 _Z15matrixMulKernelILi8EEvPfS0_S0_i_param_3
)
{
	.reg .pred 	%p<8>;
	.reg .b32 	%r<76>;
	.reg .b32 	%f<200>;
	.reg .b64 	%rd<33>;
	// demoted variable
	.shared .align 4 .b8 _ZZ15matrixMulKernelILi8EEvPfS0_S0_iE4ds_M[256];
	// demoted variable
	.shared .align 4 .b8 _ZZ15matrixMulKernelILi8EEvPfS0_S0_iE4ds_N[256];
	ld.param.u64 	%rd5, [_Z15matrixMulKernelILi8EEvPfS0_S0_i_param_1];
	ld.param.u32 	%r34, [_Z15matrixMulKernelILi8EEvPfS0_S0_i_param_3];
	cvta.to.global.u64 	%rd1, %rd5;
	mov.u32 	%r35, %ctaid.x;
	mov.u32 	%r1, %tid.x;
	mov.u32 	%r36, %ctaid.y;
	mov.u32 	%r2, %tid.y;
	shl.b32 	%r37, %r36, 3;
	add.s32 	%r3, %r37, %r2;
	shl.b32 	%r4, %r35, 3;
	add.s32 	%r5, %r4, %r1;
	shr.s32 	%r38, %r34, 31;
	shr.u32 	%r39, %r38, 29;
	add.s32 	%r40, %r34, %r39;
	shr.s32 	%r6, %r40, 3;
	setp.lt.s32 	%p1, %r34, 8;
	mov.f32 	%f199, 0f00000000;
	@%p1 bra 	$L__BB1_9;
	mad.lo.s32 	%r7, %r34, %r3, %r1;
	shl.b32 	%r42, %r2, 5;
	mov.u32 	%r43, _ZZ15matrixMulKernelILi8EEvPfS0_S0_iE4ds_M;
	add.s32 	%r8, %r43, %r42;
	shl.b32 	%r44, %r1, 2;
	add.s32 	%r9, %r8, %r44;
	mov.u32 	%r45, _ZZ15matrixMulKernelILi8EEvPfS0_S0_iE4ds_N;
	add.s32 	%r11, %r45, %r44;
	add.s32 	%r10, %r11, %r42;
	add.s32 	%r46, %r6, -1;
	setp.lt.u32 	%p2, %r46, 3;
	mov.f32 	%f199, 0f00000000;
	mov.b32 	%r75, 0;
	@%p2 bra 	$L__BB1_4;
	and.b32  	%r75, %r6, 268435452;
	neg.s32 	%r73, %r75;
	add.s32 	%r48, %r2, 24;
	mad.lo.s32 	%r49, %r34, %r48, %r1;
	add.s32 	%r71, %r49, %r4;
	add.s32 	%r50, %r2, 16;
	mad.lo.s32 	%r51, %r34, %r50, %r1;
	add.s32 	%r70, %r51, %r4;
	add.s32 	%r52, %r2, 8;
	mad.lo.s32 	%r53, %r34, %r52, %r1;
	add.s32 	%r69, %r53, %r4;
	mad.lo.s32 	%r54, %r2, %r34, %r1;
	add.s32 	%r68, %r54, %r4;
	mov.f32 	%f199, 0f00000000;
	mov.u32 	%r72, %r7;
$L__BB1_3:
	.pragma "nounroll";
	ld.param.u64 	%rd30, [_Z15matrixMulKernelILi8EEvPfS0_S0_i_param_0];
	cvta.to.global.u64 	%rd6, %rd30;
	mul.wide.s32 	%rd7, %r72, 4;
	add.s64 	%rd8, %rd6, %rd7;
	ld.global.f32 	%f14, [%rd8];
	st.shared.f32 	[%r9], %f14;
	mul.wide.u32 	%rd9, %r68, 4;
	add.s64 	%rd10, %rd1, %rd9;
	ld.global.f32 	%f15, [%rd10];
	st.shared.f32 	[%r10], %f15;
	bar.sync 	0;
	ld.shared.f32 	%f16, [%r8];
	ld.shared.f32 	%f17, [%r11];
	fma.rn.f32 	%f18, %f16, %f17, %f199;
	ld.shared.f32 	%f19, [%r8+4];
	ld.shared.f32 	%f20, [%r11+32];
	fma.rn.f32 	%f21, %f19, %f20, %f18;
	ld.shared.f32 	%f22, [%r8+8];
	ld.shared.f32 	%f23, [%r11+64];
	fma.rn.f32 	%f24, %f22, %f23, %f21;
	ld.shared.f32 	%f25, [%r8+12];
	ld.shared.f32 	%f26, [%r11+96];
	fma.rn.f32 	%f27, %f25, %f26, %f24;
	ld.shared.f32 	%f28, [%r8+16];
	ld.shared.f32 	%f29, [%r11+128];
	fma.rn.f32 	%f30, %f28, %f29, %f27;
	ld.shared.f32 	%f31, [%r8+20];
	ld.shared.f32 	%f32, [%r11+160];
	fma.rn.f32 	%f33, %f31, %f32, %f30;
	ld.shared.f32 	%f34, [%r8+24];
	ld.shared.f32 	%f35, [%r11+192];
	fma.rn.f32 	%f36, %f34, %f35, %f33;
	ld.shared.f32 	%f37, [%r8+28];
	ld.shared.f32 	%f38, [%r11+224];
	fma.rn.f32 	%f39, %f37, %f38, %f36;
	bar.sync 	0;
	ld.global.f32 	%f40, [%rd8+32];
	st.shared.f32 	[%r9], %f40;
	mul.wide.u32 	%rd11, %r69, 4;
	add.s64 	%rd12, %rd1, %rd11;
	ld.global.f32 	%f41, [%rd12];
	st.shared.f32 	[%r10], %f41;
	bar.sync 	0;
	ld.shared.f32 	%f42, [%r8];
	ld.shared.f32 	%f43, [%r11];
	fma.rn.f32 	%f44, %f42, %f43, %f39;
	ld.shared.f32 	%f45, [%r8+4];
	ld.shared.f32 	%f46, [%r11+32];
	fma.rn.f32 	%f47, %f45, %f46, %f44;
	ld.shared.f32 	%f48, [%r8+8];
	ld.shared.f32 	%f49, [%r11+64];
	fma.rn.f32 	%f50, %f48, %f49, %f47;
	ld.shared.f32 	%f51, [%r8+12];
	ld.shared.f32 	%f52, [%r11+96];
	fma.rn.f32 	%f53, %f51, %f52, %f50;
	ld.shared.f32 	%f54, [%r8+16];
	ld.shared.f32 	%f55, [%r11+128];
	fma.rn.f32 	%f56, %f54, %f55, %f53;
	ld.shared.f32 	%f57, [%r8+20];
	ld.shared.f32 	%f58, [%r11+160];
	fma.rn.f32 	%f59, %f57, %f58, %f56;
	ld.shared.f32 	%f60, [%r8+24];
	ld.shared.f32 	%f61, [%r11+192];
	fma.rn.f32 	%f62, %f60, %f61, %f59;
	ld.shared.f32 	%f63, [%r8+28];
	ld.shared.f32 	%f64, [%r11+224];
	fma.rn.f32 	%f65, %f63, %f64, %f62;
	bar.sync 	0;
	ld.global.f32 	%f66, [%rd8+64];
	st.shared.f32 	[%r9], %f66;
	mul.wide.u32 	%rd13, %r70, 4;
	add.s64 	%rd14, %rd1, %rd13;
	ld.global.f32 	%f67, [%rd14];
	st.shared.f32 	[%r10], %f67;
	bar.sync 	0;
	ld.shared.f32 	%f68, [%r8];
	ld.shared.f32 	%f69, [%r11];
	fma.rn.f32 	%f70, %f68, %f69, %f65;
	ld.shared.f32 	%f71, [%r8+4];
	ld.shared.f32 	%f72, [%r11+32];
	fma.rn.f32 	%f73, %f71, %f72, %f70;
	ld.shared.f32 	%f74, [%r8+8];
	ld.shared.f32 	%f75, [%r11+64];
	fma.rn.f32 	%f76, %f74, %f75, %f73;
	ld.shared.f32 	%f77, [%r8+12];
	ld.shared.f32 	%f78, [%r11+96];
	fma.rn.f32 	%f79, %f77, %f78, %f76;
	ld.shared.f32 	%f80, [%r8+16];
	ld.shared.f32 	%f81, [%r11+128];
	fma.rn.f32 	%f82, %f80, %f81, %f79;
	ld.shared.f32 	%f83, [%r8+20];
	ld.shared.f32 	%f84, [%r11+160];
	fma.rn.f32 	%f85, %f83, %f84, %f82;
	ld.shared.f32 	%f86, [%r8+24];
	ld.shared.f32 	%f87, [%r11+192];
	fma.rn.f32 	%f88, %f86, %f87, %f85;
	ld.shared.f32 	%f89, [%r8+28];
	ld.shared.f32 	%f90, [%r11+224];
	fma.rn.f32 	%f91, %f89, %f90, %f88;
	bar.sync 	0;
	ld.global.f32 	%f92, [%rd8+96];
	st.shared.f32 	[%r9], %f92;
	mul.wide.u32 	%rd15, %r71, 4;
	add.s64 	%rd16, %rd1, %rd15;
	ld.global.f32 	%f93, [%rd16];
	st.shared.f32 	[%r10], %f93;
	bar.sync 	0;
	ld.shared.f32 	%f94, [%r8];
	ld.shared.f32 	%f95, [%r11];
	fma.rn.f32 	%f96, %f94, %f95, %f91;
	ld.shared.f32 	%f97, [%r8+4];
	ld.shared.f32 	%f98, [%r11+32];
	fma.rn.f32 	%f99, %f97, %f98, %f96;
	ld.shared.f32 	%f100, [%r8+8];
	ld.shared.f32 	%f101, [%r11+64];
	fma.rn.f32 	%f102, %f100, %f101, %f99;
	ld.shared.f32 	%f103, [%r8+12];
	ld.shared.f32 	%f104, [%r11+96];
	fma.rn.f32 	%f105, %f103, %f104, %f102;
	ld.shared.f32 	%f106, [%r8+16];
	ld.shared.f32 	%f107, [%r11+128];
	fma.rn.f32 	%f108, %f106, %f107, %f105;
	ld.shared.f32 	%f109, [%r8+20];
	ld.shared.f32 	%f110, [%r11+160];
	fma.rn.f32 	%f111, %f109, %f110, %f108;
	ld.shared.f32 	%f112, [%r8+24];
	ld.shared.f32 	%f113, [%r11+192];
	fma.rn.f32 	%f114, %f112, %f113, %f111;
	ld.shared.f32 	%f115, [%r8+28];
	ld.shared.f32 	%f116, [%r11+224];
	fma.rn.f32 	%f199, %f115, %f116, %f114;
	bar.sync 	0;
	add.s32 	%r73, %r73, 4;
	add.s32 	%r72, %r72, 32;
	shl.b32 	%r55, %r34, 5;
	add.s32 	%r71, %r71, %r55;
	add.s32 	%r70, %r70, %r55;
	add.s32 	%r69, %r69, %r55;
	add.s32 	%r68, %r68, %r55;
	setp.ne.s32 	%p3, %r73, 0;
	@%p3 bra 	$L__BB1_3;
$L__BB1_4:
	and.b32  	%r31, %r6, 3;
	setp.eq.s32 	%p4, %r31, 0;
	@%p4 bra 	$L__BB1_9;
	ld.param.u64 	%rd31, [_Z15matrixMulKernelILi8EEvPfS0_S0_i_param_0];
	cvta.to.global.u64 	%rd2, %rd31;
	setp.eq.s32 	%p5, %r31, 1;
	@%p5 bra 	$L__BB1_7;
	shl.b32 	%r56, %r75, 3;
	add.s32 	%r57, %r7, %r56;
	mul.wide.s32 	%rd17, %r57, 4;
	add.s64 	%rd18, %rd2, %rd17;
	ld.global.f32 	%f118, [%rd18];
	st.shared.f32 	[%r9], %f118;
	add.s32 	%r58, %r56, %r2;
	mad.lo.s32 	%r59, %r58, %r34, %r5;
	mul.wide.u32 	%rd19, %r59, 4;
	add.s64 	%rd20, %rd1, %rd19;
	ld.global.f32 	%f119, [%rd20];
	st.shared.f32 	[%r10], %f119;
	bar.sync 	0;
	ld.shared.f32 	%f120, [%r8];
	ld.shared.f32 	%f121, [%r11];
	fma.rn.f32 	%f122, %f120, %f121, %f199;
	ld.shared.f32 	%f123, [%r8+4];
	ld.shared.f32 	%f124, [%r11+32];
	fma.rn.f32 	%f125, %f123, %f124, %f122;
	ld.shared.f32 	%f126, [%r8+8];
	ld.shared.f32 	%f127, [%r11+64];
	fma.rn.f32 	%f128, %f126, %f127, %f125;
	ld.shared.f32 	%f129, [%r8+12];
	ld.shared.f32 	%f130, [%r11+96];
	fma.rn.f32 	%f131, %f129, %f130, %f128;
	ld.shared.f32 	%f132, [%r8+16];
	ld.shared.f32 	%f133, [%r11+128];
	fma.rn.f32 	%f134, %f132, %f133, %f131;
	ld.shared.f32 	%f135, [%r8+20];
	ld.shared.f32 	%f136, [%r11+160];
	fma.rn.f32 	%f137, %f135, %f136, %f134;
	ld.shared.f32 	%f138, [%r8+24];
	ld.shared.f32 	%f139, [%r11+192];
	fma.rn.f32 	%f140, %f138, %f139, %f137;
	ld.shared.f32 	%f141, [%r8+28];
	ld.shared.f32 	%f142, [%r11+224];
	fma.rn.f32 	%f143, %f141, %f142, %f140;
	bar.sync 	0;
	ld.global.f32 	%f144, [%rd18+32];
	st.shared.f32 	[%r9], %f144;
	add.s32 	%r60, %r58, 8;
	mad.lo.s32 	%r61, %r60, %r34, %r5;
	mul.wide.u32 	%rd21, %r61, 4;
	add.s64 	%rd22, %rd1, %rd21;
	ld.global.f32 	%f145, [%rd22];
	st.shared.f32 	[%r10], %f145;
	bar.sync 	0;
	ld.shared.f32 	%f146, [%r8];
	ld.shared.f32 	%f147, [%r11];
	fma.rn.f32 	%f148, %f146, %f147, %f143;
	ld.shared.f32 	%f149, [%r8+4];
	ld.shared.f32 	%f150, [%r11+32];
	fma.rn.f32 	%f151, %f149, %f150, %f148;
	ld.shared.f32 	%f152, [%r8+8];
	ld.shared.f32 	%f153, [%r11+64];
	fma.rn.f32 	%f154, %f152, %f153, %f151;
	ld.shared.f32 	%f155, [%r8+12];
	ld.shared.f32 	%f156, [%r11+96];
	fma.rn.f32 	%f157, %f155, %f156, %f154;
	ld.shared.f32 	%f158, [%r8+16];
	ld.shared.f32 	%f159, [%r11+128];
	fma.rn.f32 	%f160, %f158, %f159, %f157;
	ld.shared.f32 	%f161, [%r8+20];
	ld.shared.f32 	%f162, [%r11+160];
	fma.rn.f32 	%f163, %f161, %f162, %f160;
	ld.shared.f32 	%f164, [%r8+24];
	ld.shared.f32 	%f165, [%r11+192];
	fma.rn.f32 	%f166, %f164, %f165, %f163;
	ld.shared.f32 	%f167, [%r8+28];
	ld.shared.f32 	%f168, [%r11+224];
	fma.rn.f32 	%f199, %f167, %f168, %f166;
	bar.sync 	0;
	add.s32 	%r75, %r75, 2;
$L__BB1_7:
	and.b32  	%r62, %r6, 1;
	setp.eq.b32 	%p6, %r62, 1;
	not.pred 	%p7, %p6;
	@%p7 bra 	$L__BB1_9;
	shl.b32 	%r63, %r75, 3;
	add.s32 	%r64, %r7, %r63;
	mul.wide.s32 	%rd23, %r64, 4;
	add.s64 	%rd24, %rd2, %rd23;
	ld.global.f32 	%f169, [%rd24];
	st.shared.f32 	[%r9], %f169;
	add.s32 	%r65, %r63, %r2;
	mad.lo.s32 	%r66, %r65, %r34, %r5;
	mul.wide.u32 	%rd25, %r66, 4;
	add.s64 	%rd26, %rd1, %rd25;
	ld.global.f32 	%f170, [%rd26];
	st.shared.f32 	[%r10], %f170;
	bar.sync 	0;
	ld.shared.f32 	%f171, [%r8];
	ld.shared.f32 	%f172, [%r11];
	fma.rn.f32 	%f173, %f171, %f172, %f199;
	ld.shared.f32 	%f174, [%r8+4];
	ld.shared.f32 	%f175, [%r11+32];
	fma.rn.f32 	%f176, %f174, %f175, %f173;
	ld.shared.f32 	%f177, [%r8+8];
	ld.shared.f32 	%f178, [%r11+64];
	fma.rn.f32 	%f179, %f177, %f178, %f176;
	ld.shared.f32 	%f180, [%r8+12];
	ld.shared.f32 	%f181, [%r11+96];
	fma.rn.f32 	%f182, %f180, %f181, %f179;
	ld.shared.f32 	%f183, [%r8+16];
	ld.shared.f32 	%f184, [%r11+128];
	fma.rn.f32 	%f185, %f183, %f184, %f182;
	ld.shared.f32 	%f186, [%r8+20];
	ld.shared.f32 	%f187, [%r11+160];
	fma.rn.f32 	%f188, %f186, %f187, %f185;
	ld.shared.f32 	%f189, [%r8+24];
	ld.shared.f32 	%f190, [%r11+192];
	fma.rn.f32 	%f191, %f189, %f190, %f188;
	ld.shared.f32 	%f192, [%r8+28];
	ld.shared.f32 	%f193, [%r11+224];
	fma.rn.f32 	%f199, %f192, %f193, %f191;
	bar.sync 	0;
$L__BB1_9:
	ld.param.u64 	%rd32, [_Z15matrixMulKernelILi8EEvPfS0_S0_i_param_2];
	cvta.to.global.u64 	%rd27, %rd32;
	mad.lo.s32 	%r67, %r34, %r3, %r5;
	mul.wide.s32 	%rd28, %r67, 4;
	add.s64 	%rd29, %rd27, %rd28;
	st.global.f32 	[%rd29], %f199;
	ret;

}
	// .globl	_Z15matrixMulKernelILi16EEvPfS0_S0_i
.visible .entry _Z15matrixMulKernelILi16EEvPfS0_S0_i(
	.param .u64 .ptr .align 1 _Z15matrixMulKernelILi16EEvPfS0_S0_i_param_0,
	.param .u64 .ptr .align 1 _Z15matrixMulKernelILi16EEvPfS0_S0_i_param_1,
	.param .u64 .ptr .align 1 _Z15matrixMulKernelILi16EEvPfS0_S0_i_param_2,
	.param .u32 _Z15matrixMulKernelILi16EEvPfS0_S0_i_param_3
)
{
	.reg .pred 	%p<8>;
	.reg .b32 	%r<104>;
	.reg .b32 	%f<368>;
	.reg .b64 	%rd<40>;
	// demoted variable
	.shared .align 4 .b8 _ZZ15matrixMulKernelILi16EEvPfS0_S0_iE4ds_M[1024];
	// demoted variable
	.shared .align 4 .b8 _ZZ15matrixMulKernelILi16EEvPfS0_S0_iE4ds_N[1024];
	ld.param.u32 	%r31, [_Z15matrixMulKernelILi16EEvPfS0_S0_i_param_3];
	mov.u32 	%r32, %ctaid.x;
	mov.u32 	%r1, %tid.x;
	mov.u32 	%r33, %ctaid.y;
	mov.u32 	%r2, %tid.y;
	shl.b32 	%r34, %r33, 4;
	add.s32 	%r3, %r34, %r2;
	shl.b32 	%r4, %r32, 4;
	add.s32 	%r5, %r4, %r1;
	shr.s32 	%r35, %r31, 31;
	shr.u32 	%r36, %r35, 28;
	add.s32 	%r37, %r31, %r36;
	shr.s32 	%r6, %r37, 4;
	setp.lt.s32 	%p1, %r31, 16;
	mov.f32 	%f367, 0f00000000;
	@%p1 bra 	$L__BB2_9;
	mad.lo.s32 	%r100, %r31, %r3, %r1;
	shl.b32 	%r39, %r2, 6;
	mov.u32 	%r40, _ZZ15matrixMulKernelILi16EEvPfS0_S0_iE4ds_M;
	add.s32 	%r8, %r40, %r39;
	add.s32 	%r41, %r6, -1;
	setp.lt.u32 	%p2, %r41, 3;
	mov.f32 	%f367, 0f00000000;
	mov.b32 	%r103, 0;
	@%p2 bra 	$L__BB2_4;
	and.b32  	%r103, %r6, 134217724;
	neg.s32 	%r101, %r103;
	add.s32 	%r43, %r2, 48;
	mad.lo.s32 	%r44, %r31, %r43, %r1;
	add.s32 	%r99, %r44, %r4;
	add.s32 	%r45, %r2, 32;
	mad.lo.s32 	%r46, %r31, %r45, %r1;
	add.s32 	%r98, %r46, %r4;
	add.s32 	%r47, %r2, 16;
	mad.lo.s32 	%r48, %r31, %r47, %r1;
	add.s32 	%r97, %r48, %r4;
	mad.lo.s32 	%r49, %r2, %r31, %r1;
	add.s32 	%r96, %r49, %r4;
	mov.f32 	%f367, 0f00000000;
$L__BB2_3:
	.pragma "nounroll";
	ld.param.u64 	%rd36, [_Z15matrixMulKernelILi16EEvPfS0_S0_i_param_1];
	ld.param.u64 	%rd33, [_Z15matrixMulKernelILi16EEvPfS0_S0_i_param_0];
	cvta.to.global.u64 	%rd4, %rd33;
	mul.wide.s32 	%rd5, %r100, 4;
	add.s64 	%rd6, %rd4, %rd5;
	ld.global.f32 	%f14, [%rd6];
	shl.b32 	%r51, %r1, 2;
	add.s32 	%r52, %r8, %r51;
	st.shared.f32 	[%r52], %f14;
	cvta.to.global.u64 	%rd7, %rd36;
	mul.wide.u32 	%rd8, %r96, 4;
	add.s64 	%rd9, %rd7, %rd8;
	ld.global.f32 	%f15, [%rd9];
	mov.u32 	%r54, _ZZ15matrixMulKernelILi16EEvPfS0_S0_iE4ds_N;
	add.s32 	%r55, %r54, %r51;
	add.s32 	%r56, %r55, %r39;
	st.shared.f32 	[%r56], %f15;
	bar.sync 	0;
	ld.shared.f32 	%f16, [%r8];
	ld.shared.f32 	%f17, [%r55];
	fma.rn.f32 	%f18, %f16, %f17, %f367;
	ld.shared.f32 	%f19, [%r8+4];
	ld.shared.f32 	%f20, [%r55+64];
	fma.rn.f32 	%f21, %f19, %f20, %f18;
	ld.shared.f32 	%f22, [%r8+8];
	ld.shared.f32 	%f23, [%r55+128];
	fma.rn.f32 	%f24, %f22, %f23, %f21;
	ld.shared.f32 	%f25, [%r8+12];
	ld.shared.f32 	%f26, [%r55+192];
	fma.rn.f32 	%f27, %f25, %f26, %f24;
	ld.shared.f32 	%f28, [%r8+16];
	ld.shared.f32 	%f29, [%r55+256];
	fma.rn.f32 	%f30, %f28, %f29, %f27;
	ld.shared.f32 	%f31, [%r8+20];
	ld.shared.f32 	%f32, [%r55+320];
	fma.rn.f32 	%f33, %f31, %f32, %f30;
	ld.shared.f32 	%f34, [%r8+24];
	ld.shared.f32 	%f35, [%r55+384];
	fma.rn.f32 	%f36, %f34, %f35, %f33;
	ld.shared.f32 	%f37, [%r8+28];
	ld.shared.f32 	%f38, [%r55+448];
	fma.rn.f32 	%f39, %f37, %f38, %f36;
	ld.shared.f32 	%f40, [%r8+32];
	ld.shared.f32 	%f41, [%r55+512];
	fma.rn.f32 	%f42, %f40, %f41, %f39;
	ld.shared.f32 	%f43, [%r8+36];
	ld.shared.f32 	%f44, [%r55+576];
	fma.rn.f32 	%f45, %f43, %f44, %f42;
	ld.shared.f32 	%f46, [%r8+40];
	ld.shared.f32 	%f47, [%r55+640];
	fma.rn.f32 	%f48, %f46, %f47, %f45;
	ld.shared.f32 	%f49, [%r8+44];
	ld.shared.f32 	%f50, [%r55+704];
	fma.rn.f32 	%f51, %f49, %f50, %f48;
	ld.shared.f32 	%f52, [%r8+48];
	ld.shared.f32 	%f53, [%r55+768];
	fma.rn.f32 	%f54, %f52, %f53, %f51;
	ld.shared.f32 	%f55, [%r8+52];
	ld.shared.f32 	%f56, [%r55+832];
	fma.rn.f32 	%f57, %f55, %f56, %f54;
	ld.shared.f32 	%f58, [%r8+56];
	ld.shared.f32 	%f59, [%r55+896];
	fma.rn.f32 	%f60, %f58, %f59, %f57;
	ld.shared.f32 	%f61, [%r8+60];
	ld.shared.f32 	%f62, [%r55+960];
	fma.rn.f32 	%f63, %f61, %f62, %f60;
	bar.sync 	0;
	ld.global.f32 	%f64, [%rd6+64];
	st.shared.f32 	[%r52], %f64;
	mul.wide.u32 	%rd10, %r97, 4;
	add.s64 	%rd11, %rd7, %rd10;
	ld.global.f32 	%f65, [%rd11];
	st.shared.f32 	[%r56], %f65;
	bar.sync 	0;
	ld.shared.f32 	%f66, [%r8];
	ld.shared.f32 	%f67, [%r55];
	fma.rn.f32 	%f68, %f66, %f67, %f63;
	ld.shared.f32 	%f69, [%r8+4];
	ld.shared.f32 	%f70, [%r55+64];
	fma.rn.f32 	%f71, %f69, %f70, %f68;
	ld.shared.f32 	%f72, [%r8+8];
	ld.shared.f32 	%f73, [%r55+128];
	fma.rn.f32 	%f74, %f72, %f73, %f71;
	ld.shared.f32 	%f75, [%r8+12];
	ld.shared.f32 	%f76, [%r55+192];
	fma.rn.f32 	%f77, %f75, %f76, %f74;
	ld.shared.f32 	%f78, [%r8+16];
	ld.shared.f32 	%f79, [%r55+256];
	fma.rn.f32 	%f80, %f78, %f79, %f77;
	ld.shared.f32 	%f81, [%r8+20];
	ld.shared.f32 	%f82, [%r55+320];
	fma.rn.f32 	%f83, %f81, %f82, %f80;
	ld.shared.f32 	%f84, [%r8+24];
	ld.shared.f32 	%f85, [%r55+384];
	fma.rn.f32 	%f86, %f84, %f85, %f83;
	ld.shared.f32 	%f87, [%r8+28];
	ld.shared.f32 	%f88, [%r55+448];
	fma.rn.f32 	%f89, %f87, %f88, %f86;
	ld.shared.f32 	%f90, [%r8+32];
	ld.shared.f32 	%f91, [%r55+512];
	fma.rn.f32 	%f92, %f90, %f91, %f89;
	ld.shared.f32 	%f93, [%r8+36];
	ld.shared.f32 	%f94, [%r55+576];
	fma.rn.f32 	%f95, %f93, %f94, %f92;
	ld.shared.f32 	%f96, [%r8+40];
	ld.shared.f32 	%f97, [%r55+640];
	fma.rn.f32 	%f98, %f96, %f97, %f95;
	ld.shared.f32 	%f99, [%r8+44];
	ld.shared.f32 	%f100, [%r55+704];
	fma.rn.f32 	%f101, %f99, %f100, %f98;
	ld.shared.f32 	%f102, [%r8+48];
	ld.shared.f32 	%f103, [%r55+768];
	fma.rn.f32 	%f104, %f102, %f103, %f101;
	ld.shared.f32 	%f105, [%r8+52];
	ld.shared.f32 	%f106, [%r55+832];
	fma.rn.f32 	%f107, %f105, %f106, %f104;
	ld.shared.f32 	%f108, [%r8+56];
	ld.shared.f32 	%f109, [%r55+896];
	fma.rn.f32 	%f110, %f108, %f109, %f107;
	ld.shared.f32 	%f111, [%r8+60];
	ld.shared.f32 	%f112, [%r55+960];
	fma.rn.f32 	%f113, %f111, %f112, %f110;
	bar.sync 	0;
	ld.global.f32 	%f114, [%rd6+128];
	st.shared.f32 	[%r52], %f114;
	mul.wide.u32 	%rd12, %r98, 4;
	add.s64 	%rd13, %rd7, %rd12;
	ld.global.f32 	%f115, [%rd13];
	st.shared.f32 	[%r56], %f115;
	bar.sync 	0;
	ld.shared.f32 	%f116, [%r8];
	ld.shared.f32 	%f117, [%r55];
	fma.rn.f32 	%f118, %f116, %f117, %f113;
	ld.shared.f32 	%f119, [%r8+4];
	ld.shared.f32 	%f120, [%r55+64];
	fma.rn.f32 	%f121, %f119, %f120, %f118;
	ld.shared.f32 	%f122, [%r8+8];
	ld.shared.f32 	%f123, [%r55+128];
	fma.rn.f32 	%f124, %f122, %f123, %f121;
	ld.shared.f32 	%f125, [%r8+12];
	ld.shared.f32 	%f126, [%r55+192];
	fma.rn.f32 	%f127, %f125, %f126, %f124;
	ld.shared.f32 	%f128, [%r8+16];
	ld.shared.f32 	%f129, [%r55+256];
	fma.rn.f32 	%f130, %f128, %f129, %f127;
	ld.shared.f32 	%f131, [%r8+20];
	ld.shared.f32 	%f132, [%r55+320];
	fma.rn.f32 	%f133, %f131, %f132, %f130;
	ld.shared.f32 	%f134, [%r8+24];
	ld.shared.f32 	%f135, [%r55+384];
	fma.rn.f32 	%f136, %f134, %f135, %f133;
	ld.shared.f32 	%f137, [%r8+28];
	ld.shared.f32 	%f138, [%r55+448];
	fma.rn.f32 	%f139, %f137, %f138, %f136;
	ld.shared.f32 	%f140, [%r8+32];
	ld.shared.f32 	%f141, [%r55+512];
	fma.rn.f32 	%f142, %f140, %f141, %f139;
	ld.shared.f32 	%f143, [%r8+36];
	ld.shared.f32 	%f144, [%r55+576];
	fma.rn.f32 	%f145, %f143, %f144, %f142;
	ld.shared.f32 	%f146, [%r8+40];
	ld.shared.f32 	%f147, [%r55+640];
	fma.rn.f32 	%f148, %f146, %f147, %f145;
	ld.shared.f32 	%f149, [%r8+44];
	ld.shared.f32 	%f150, [%r55+704];
	fma.rn.f32 	%f151, %f149, %f150, %f148;
	ld.shared.f32 	%f152, [%r8+48];
	ld.shared.f32 	%f153, [%r55+768];
	fma.rn.f32 	%f154, %f152, %f153, %f151;
	ld.shared.f32 	%f155, [%r8+52];
	ld.shared.f32 	%f156, [%r55+832];
	fma.rn.f32 	%f157, %f155, %f156, %f154;
	ld.shared.f32 	%f158, [%r8+56];
	ld.shared.f32 	%f159, [%r55+896];
	fma.rn.f32 	%f160, %f158, %f159, %f157;
	ld.shared.f32 	%f161, [%r8+60];
	ld.shared.f32 	%f162, [%r55+960];
	fma.rn.f32 	%f163, %f161, %f162, %f160;
	bar.sync 	0;
	ld.global.f32 	%f164, [%rd6+192];
	st.shared.f32 	[%r52], %f164;
	mul.wide.u32 	%rd14, %r99, 4;
	add.s64 	%rd15, %rd7, %rd14;
	ld.global.f32 	%f165, [%rd15];
	st.shared.f32 	[%r56], %f165;
	bar.sync 	0;
	ld.shared.f32 	%f166, [%r8];
	ld.shared.f32 	%f167, [%r55];
	fma.rn.f32 	%f168, %f166, %f167, %f163;
	ld.shared.f32 	%f169, [%r8+4];
	ld.shared.f32 	%f170, [%r55+64];
	fma.rn.f32 	%f171, %f169, %f170, %f168;
	ld.shared.f32 	%f172, [%r8+8];
	ld.shared.f32 	%f173, [%r55+128];
	fma.rn.f32 	%f174, %f172, %f173, %f171;
	ld.shared.f32 	%f175, [%r8+12];
	ld.shared.f32 	%f176, [%r55+192];
	fma.rn.f32 	%f177, %f175, %f176, %f174;
	ld.shared.f32 	%f178, [%r8+16];
	ld.shared.f32 	%f179, [%r55+256];
	fma.rn.f32 	%f180, %f178, %f179, %f177;
	ld.shared.f32 	%f181, [%r8+20];
	ld.shared.f32 	%f182, [%r55+320];
	fma.rn.f32 	%f183, %f181, %f182, %f180;
	ld.shared.f32 	%f184, [%r8+24];
	ld.shared.f32 	%f185, [%r55+384];
	fma.rn.f32 	%f186, %f184, %f185, %f183;
	ld.shared.f32 	%f187, [%r8+28];
	ld.shared.f32 	%f188, [%r55+448];
	fma.rn.f32 	%f189, %f187, %f188, %f186;
	ld.shared.f32 	%f190, [%r8+32];
	ld.shared.f32 	%f191, [%r55+512];
	fma.rn.f32 	%f192, %f190, %f191, %f189;
	ld.shared.f32 	%f193, [%r8+36];
	ld.shared.f32 	%f194, [%r55+576];
	fma.rn.f32 	%f195, %f193, %f194, %f192;
	ld.shared.f32 	%f196, [%r8+40];
	ld.shared.f32 	%f197, [%r55+640];
	fma.rn.f32 	%f198, %f196, %f197, %f195;
	ld.shared.f32 	%f199, [%r8+44];
	ld.shared.f32 	%f200, [%r55+704];
	fma.rn.f32 	%f201, %f199, %f200, %f198;
	ld.shared.f32 	%f202, [%r8+48];
	ld.shared.f32 	%f203, [%r55+768];
	fma.rn.f32 	%f204, %f202, %f203, %f201;
	ld.shared.f32 	%f205, [%r8+52];
	ld.shared.f32 	%f206, [%r55+832];
	fma.rn.f32 	%f207, %f205, %f206, %f204;
	ld.shared.f32 	%f208, [%r8+56];
	ld.shared.f32 	%f209, [%r55+896];
	fma.rn.f32 	%f210, %f208, %f209, %f207;
	ld.shared.f32 	%f211, [%r8+60];
	ld.shared.f32 	%f212, [%r55+960];
	fma.rn.f32 	%f367, %f211, %f212, %f210;
	bar.sync 	0;
	add.s32 	%r101, %r101, 4;
	add.s32 	%r100, %r100, 64;
	shl.b32 	%r57, %r31, 6;
	add.s32 	%r99, %r99, %r57;
	add.s32 	%r98, %r98, %r57;
	add.s32 	%r97, %r97, %r57;
	add.s32 	%r96, %r96, %r57;
	setp.ne.s32 	%p3, %r101, 0;
	@%p3 bra 	$L__BB2_3;
$L__BB2_4:
	and.b32  	%r28, %r6, 3;
	setp.eq.s32 	%p4, %r28, 0;
	@%p4 bra 	$L__BB2_9;
	setp.eq.s32 	%p5, %r28, 1;
	@%p5 bra 	$L__BB2_7;
	ld.param.u64 	%rd37, [_Z15matrixMulKernelILi16EEvPfS0_S0_i_param_1];
	ld.param.u64 	%rd34, [_Z15matrixMulKernelILi16EEvPfS0_S0_i_param_0];
	shl.b32 	%r58, %r103, 4;
	mad.lo.s32 	%r63, %r31, %r3, %r1;
	add.s32 	%r64, %r63, %r58;
	cvta.to.global.u64 	%rd16, %rd34;
	mul.wide.s32 	%rd17, %r64, 4;
	add.s64 	%rd18, %rd16, %rd17;
	ld.global.f32 	%f214, [%rd18];
	shl.b32 	%r65, %r1, 2;
	add.s32 	%r66, %r8, %r65;
	st.shared.f32 	[%r66], %f214;
	add.s32 	%r67, %r58, %r2;
	mad.lo.s32 	%r68, %r67, %r31, %r5;
	cvta.to.global.u64 	%rd19, %rd37;
	mul.wide.u32 	%rd20, %r68, 4;
	add.s64 	%rd21, %rd19, %rd20;
	ld.global.f32 	%f215, [%rd21];
	mov.u32 	%r70, _ZZ15matrixMulKernelILi16EEvPfS0_S0_iE4ds_N;
	add.s32 	%r71, %r70, %r65;
	add.s32 	%r72, %r71, %r39;
	st.shared.f32 	[%r72], %f215;
	bar.sync 	0;
	ld.shared.f32 	%f216, [%r8];
	ld.shared.f32 	%f217, [%r71];
	fma.rn.f32 	%f218, %f216, %f217, %f367;
	ld.shared.f32 	%f219, [%r8+4];
	ld.shared.f32 	%f220, [%r71+64];
	fma.rn.f32 	%f221, %f219, %f220, %f218;
	ld.shared.f32 	%f222, [%r8+8];
	ld.shared.f32 	%f223, [%r71+128];
	fma.rn.f32 	%f224, %f222, %f223, %f221;
	ld.shared.f32 	%f225, [%r8+12];
	ld.shared.f32 	%f226, [%r71+192];
	fma.rn.f32 	%f227, %f225, %f226, %f224;
	ld.shared.f32 	%f228, [%r8+16];
	ld.shared.f32 	%f229, [%r71+256];
	fma.rn.f32 	%f230, %f228, %f229, %f227;
	ld.shared.f32 	%f231, [%r8+20];
	ld.shared.f32 	%f232, [%r71+320];
	fma.rn.f32 	%f233, %f231, %f232, %f230;
	ld.shared.f32 	%f234, [%r8+24];
	ld.shared.f32 	%f235, [%r71+384];
	fma.rn.f32 	%f236, %f234, %f235, %f233;
	ld.shared.f32 	%f237, [%r8+28];
	ld.shared.f32 	%f238, [%r71+448];
	fma.rn.f32 	%f239, %f237, %f238, %f236;
	ld.shared.f32 	%f240, [%r8+32];
	ld.shared.f32 	%f241, [%r71+512];
	fma.rn.f32 	%f242, %f240, %f241, %f239;
	ld.shared.f32 	%f243, [%r8+36];
	ld.shared.f32 	%f244, [%r71+576];
	fma.rn.f32 	%f245, %f243, %f244, %f242;
	ld.shared.f32 	%f246, [%r8+40];
	ld.shared.f32 	%f247, [%r71+640];
	fma.rn.f32 	%f248, %f246, %f247, %f245;
	ld.shared.f32 	%f249, [%r8+44];
	ld.shared.f32 	%f250, [%r71+704];
	fma.rn.f32 	%f251, %f249, %f250, %f248;
	ld.shared.f32 	%f252, [%r8+48];
	ld.shared.f32 	%f253, [%r71+768];
	fma.rn.f32 	%f254, %f252, %f253, %f251;
	ld.shared.f32 	%f255, [%r8+52];
	ld.shared.f32 	%f256, [%r71+832];
	fma.rn.f32 	%f257, %f255, %f256, %f254;
	ld.shared.f32 	%f258, [%r8+56];
	ld.shared.f32 	%f259, [%r71+896];
	fma.rn.f32 	%f260, %f258, %f259, %f257;
	ld.shared.f32 	%f261, [%r8+60];
	ld.shared.f32 	%f262, [%r71+960];
	fma.rn.f32 	%f263, %f261, %f262, %f260;
	bar.sync 	0;
	ld.global.f32 	%f264, [%rd18+64];
	st.shared.f32 	[%r66], %f264;
	add.s32 	%r73, %r67, 16;
	mad.lo.s32 	%r74, %r73, %r31, %r5;
	mul.wide.u32 	%rd22, %r74, 4;
	add.s64 	%rd23, %rd19, %rd22;
	ld.global.f32 	%f265, [%rd23];
	st.shared.f32 	[%r72], %f265;
	bar.sync 	0;
	ld.shared.f32 	%f266, [%r8];
	ld.shared.f32 	%f267, [%r71];
	fma.rn.f32 	%f268, %f266, %f267, %f263;
	ld.shared.f32 	%f269, [%r8+4];
	ld.shared.f32 	%f270, [%r71+64];
	fma.rn.f32 	%f271, %f269, %f270, %f268;
	ld.shared.f32 	%f272, [%r8+8];
	ld.shared.f32 	%f273, [%r71+128];
	fma.rn.f32 	%f274, %f272, %f273, %f271;
	ld.shared.f32 	%f275, [%r8+12];
	ld.shared.f32 	%f276, [%r71+192];
	fma.rn.f32 	%f277, %f275, %f276, %f274;
	ld.shared.f32 	%f278, [%r8+16];
	ld.shared.f32 	%f279, [%r71+256];
	fma.rn.f32 	%f280, %f278, %f279, %f277;
	ld.shared.f32 	%f281, [%r8+20];
	ld.shared.f32 	%f282, [%r71+320];
	fma.rn.f32 	%f283, %f281, %f282, %f280;
	ld.shared.f32 	%f284, [%r8+24];
	ld.shared.f32 	%f285, [%r71+384];
	fma.rn.f32 	%f286, %f284, %f285, %f283;
	ld.shared.f32 	%f287, [%r8+28];
	ld.shared.f32 	%f288, [%r71+448];
	fma.rn.f32 	%f289, %f287, %f288, %f286;
	ld.shared.f32 	%f290, [%r8+32];
	ld.shared.f32 	%f291, [%r71+512];
	fma.rn.f32 	%f292, %f290, %f291, %f289;
	ld.shared.f32 	%f293, [%r8+36];
	ld.shared.f32 	%f294, [%r71+576];
	fma.rn.f32 	%f295, %f293, %f294, %f292;
	ld.shared.f32 	%f296, [%r8+40];
	ld.shared.f32 	%f297, [%r71+640];
	fma.rn.f32 	%f298, %f296, %f297, %f295;
	ld.shared.f32 	%f299, [%r8+44];
	ld.shared.f32 	%f300, [%r71+704];
	fma.rn.f32 	%f301, %f299, %f300, %f298;
	ld.shared.f32 	%f302, [%r8+48];
	ld.shared.f32 	%f303, [%r71+768];
	fma.rn.f32 	%f304, %f302, %f303, %f301;
	ld.shared.f32 	%f305, [%r8+52];
	ld.shared.f32 	%f306, [%r71+832];
	fma.rn.f32 	%f307, %f305, %f306, %f304;
	ld.shared.f32 	%f308, [%r8+56];
	ld.shared.f32 	%f309, [%r71+896];
	fma.rn.f32 	%f310, %f308, %f309, %f307;
	ld.shared.f32 	%f311, [%r8+60];
	ld.shared.f32 	%f312, [%r71+960];
	fma.rn.f32 	%f367, %f311, %f312, %f310;
	bar.sync 	0;
	add.s32 	%r103, %r103, 2;
$L__BB2_7:
	and.b32  	%r75, %r6, 1;
	setp.eq.b32 	%p6, %r75, 1;
	not.pred 	%p7, %p6;
	@%p7 bra 	$L__BB2_9;
	ld.param.u64 	%rd38, [_Z15matrixMulKernelILi16EEvPfS0_S0_i_param_1];
	ld.param.u64 	%rd35, [_Z15matrixMulKernelILi16EEvPfS0_S0_i_param_0];
	shl.b32 	%r76, %r103, 4;
	mad.lo.s32 	%r81, %r31, %r3, %r1;
	add.s32 	%r82, %r81, %r76;
	cvta.to.global.u64 	%rd24, %rd35;
	mul.wide.s32 	%rd25, %r82, 4;
	add.s64 	%rd26, %rd24, %rd25;
	ld.global.f32 	%f313, [%rd26];
	shl.b32 	%r83, %r1, 2;
	add.s32 	%r84, %r8, %r83;
	st.shared.f32 	[%r84], %f313;
	add.s32 	%r85, %r76, %r2;
	mad.lo.s32 	%r86, %r85, %r31, %r5;
	cvta.to.global.u64 	%rd27, %rd38;
	mul.wide.u32 	%rd28, %r86, 4;
	add.s64 	%rd29, %rd27, %rd28;
	ld.global.f32 	%f314, [%rd29];
	mov.u32 	%r88, _ZZ15matrixMulKernelILi16EEvPfS0_S0_iE4ds_N;
	add.s32 	%r89, %r88, %r83;
	add.s32 	%r90, %r89, %r39;
	st.shared.f32 	[%r90], %f314;
	bar.sync 	0;
	ld.shared.f32 	%f315, [%r8];
	ld.shared.f32 	%f316, [%r89];
	fma.rn.f32 	%f317, %f315, %f316, %f367;
	ld.shared.f32 	%f318, [%r8+4];
	ld.shared.f32 	%f319, [%r89+64];
	fma.rn.f32 	%f320, %f318, %f319, %f317;
	ld.shared.f32 	%f321, [%r8+8];
	ld.shared.f32 	%f322, [%r89+128];
	fma.rn.f32 	%f323, %f321, %f322, %f320;
	ld.shared.f32 	%f324, [%r8+12];
	ld.shared.f32 	%f325, [%r89+192];
	fma.rn.f32 	%f326, %f324, %f325, %f323;
	ld.shared.f32 	%f327, [%r8+16];
	ld.shared.f32 	%f328, [%r89+256];
	fma.rn.f32 	%f329, %f327, %f328, %f326;
	ld.shared.f32 	%f330, [%r8+20];
	ld.shared.f32 	%f331, [%r89+320];
	fma.rn.f32 	%f332, %f330, %f331, %f329;
	ld.shared.f32 	%f333, [%r8+24];
	ld.shared.f32 	%f334, [%r89+384];
	fma.rn.f32 	%f335, %f333, %f334, %f332;
	ld.shared.f32 	%f336, [%r8+28];
	ld.shared.f32 	%f337, [%r89+448];
	fma.rn.f32 	%f338, %f336, %f337, %f335;
	ld.shared.f32 	%f339, [%r8+32];
	ld.shared.f32 	%f340, [%r89+512];
	fma.rn.f32 	%f341, %f339, %f340, %f338;
	ld.shared.f32 	%f342, [%r8+36];
	ld.shared.f32 	%f343, [%r89+576];
	fma.rn.f32 	%f344, %f342, %f343, %f341;
	ld.shared.f32 	%f345, [%r8+40];
	ld.shared.f32 	%f346, [%r89+640];
	fma.rn.f32 	%f347, %f345, %f346, %f344;
	ld.shared.f32 	%f348, [%r8+44];
	ld.shared.f32 	%f349, [%r89+704];
	fma.rn.f32 	%f350, %f348, %f349, %f347;
	ld.shared.f32 	%f351, [%r8+48];
	ld.shared.f32 	%f352, [%r89+768];
	fma.rn.f32 	%f353, %f351, %f352, %f350;
	ld.shared.f32 	%f354, [%r8+52];
	ld.shared.f32 	%f355, [%r89+832];
	fma.rn.f32 	%f356, %f354, %f355, %f353;
	ld.shared.f32 	%f357, [%r8+56];
	ld.shared.f32 	%f358, [%r89+896];
	fma.rn.f32 	%f359, %f357, %f358, %f356;
	ld.shared.f32 	%f360, [%r8+60];
	ld.shared.f32 	%f361, [%r89+960];
	fma.rn.f32 	%f367, %f360, %f361, %f359;
	bar.sync 	0;
$L__BB2_9:
	ld.param.u64 	%rd39, [_Z15matrixMulKernelILi16EEvPfS0_S0_i_param_2];
	cvta.to.global.u64 	%rd30, %rd39;
	mad.lo.s32 	%r95, %r31, %r3, %r5;
	mul.wide.s32 	%rd31, %r95, 4;
	add.s64 	%rd32, %rd30, %rd31;
	st.global.f32 	[%rd32], %f367;
	ret;

}
	// .globl	_Z15matrixMulKernelILi32EEvPfS0_S0_i
.visible .entry _Z15matrixMulKernelILi32EEvPfS0_S0_i(
	.param .u64 .ptr .align 1 _Z15matrixMulKernelILi32EEvPfS0_S0_i_param_0,
	.param .u64 .ptr .align 1 _Z15matrixMulKernelILi32EEvPfS0_S0_i_param_1,
	.param .u64 .ptr .align 1 _Z15matrixMulKernelILi32EEvPfS0_S0_i_param_2,
	.param .u32 _Z15matrixMulKernelILi32EEvPfS0_S0_i_param_3
)
{
	.reg .pred 	%p<3>;
	.reg .b32 	%r<37>;
	.reg .b32 	%f<105>;
	.reg .b64 	%rd<13>;
	// demoted variable
	.shared .align 4 .b8 _ZZ15matrixMulKernelILi32EEvPfS0_S0_iE4ds_M[4096];
	// demoted variable
	.shared .align 4 .b8 _ZZ15matrixMulKernelILi32EEvPfS0_S0_iE4ds_N[4096];
	ld.param.u64 	%rd3, [_Z15matrixMulKernelILi32EEvPfS0_S0_i_param_0];
	ld.param.u64 	%rd4, [_Z15matrixMulKernelILi32EEvPfS0_S0_i_param_1];
	ld.param.u64 	%rd5, [_Z15matrixMulKernelILi32EEvPfS0_S0_i_param_2];
	ld.param.u32 	%r19, [_Z15matrixMulKernelILi32EEvPfS0_S0_i_param_3];
	mov.u32 	%r20, %ctaid.x;
	mov.u32 	%r1, %tid.x;
	mov.u32 	%r21, %ctaid.y;
	mov.u32 	%r2, %tid.y;
	shl.b32 	%r22, %r21, 5;
	add.s32 	%r3, %r22, %r2;
	shl.b32 	%r4, %r20, 5;
	setp.lt.s32 	%p1, %r19, 32;
	mov.f32 	%f104, 0f00000000;
	@%p1 bra 	$L__BB3_3;
	shl.b32 	%r23, %r2, 7;
	mov.u32 	%r24, _ZZ15matrixMulKernelILi32EEvPfS0_S0_iE4ds_M;
	add.s32 	%r5, %r24, %r23;
	shl.b32 	%r25, %r1, 2;
	add.s32 	%r6, %r5, %r25;
	mov.u32 	%r26, _ZZ15matrixMulKernelILi32EEvPfS0_S0_iE4ds_N;
	add.s32 	%r8, %r26, %r25;
	add.s32 	%r7, %r8, %r23;
	shr.s32 	%r27, %r19, 31;
	shr.u32 	%r28, %r27, 27;
	add.s32 	%r29, %r19, %r28;
	shr.s32 	%r30, %r29, 5;
	neg.s32 	%r36, %r30;
	mad.lo.s32 	%r35, %r19, %r3, %r1;
	mad.lo.s32 	%r31, %r2, %r19, %r1;
	add.s32 	%r34, %r31, %r4;
	shl.b32 	%r12, %r19, 5;
	cvta.to.global.u64 	%rd1, %rd3;
	cvta.to.global.u64 	%rd2, %rd4;
	mov.f32 	%f104, 0f00000000;
$L__BB3_2:
	mul.wide.s32 	%rd6, %r35, 4;
	add.s64 	%rd7, %rd1, %rd6;
	ld.global.f32 	%f6, [%rd7];
	st.shared.f32 	[%r6], %f6;
	mul.wide.u32 	%rd8, %r34, 4;
	add.s64 	%rd9, %rd2, %rd8;
	ld.global.f32 	%f7, [%rd9];
	st.shared.f32 	[%r7], %f7;
	bar.sync 	0;
	ld.shared.f32 	%f8, [%r5];
	ld.shared.f32 	%f9, [%r8];
	fma.rn.f32 	%f10, %f8, %f9, %f104;
	ld.shared.f32 	%f11, [%r5+4];
	ld.shared.f32 	%f12, [%r8+128];
	fma.rn.f32 	%f13, %f11, %f12, %f10;
	ld.shared.f32 	%f14, [%r5+8];
	ld.shared.f32 	%f15, [%r8+256];
	fma.rn.f32 	%f16, %f14, %f15, %f13;
	ld.shared.f32 	%f17, [%r5+12];
	ld.shared.f32 	%f18, [%r8+384];
	fma.rn.f32 	%f19, %f17, %f18, %f16;
	ld.shared.f32 	%f20, [%r5+16];
	ld.shared.f32 	%f21, [%r8+512];
	fma.rn.f32 	%f22, %f20, %f21, %f19;
	ld.shared.f32 	%f23, [%r5+20];
	ld.shared.f32 	%f24, [%r8+640];
	fma.rn.f32 	%f25, %f23, %f24, %f22;
	ld.shared.f32 	%f26, [%r5+24];
	ld.shared.f32 	%f27, [%r8+768];
	fma.rn.f32 	%f28, %f26, %f27, %f25;
	ld.shared.f32 	%f29, [%r5+28];
	ld.shared.f32 	%f30, [%r8+896];
	fma.rn.f32 	%f31, %f29, %f30, %f28;
	ld.shared.f32 	%f32, [%r5+32];
	ld.shared.f32 	%f33, [%r8+1024];
	fma.rn.f32 	%f34, %f32, %f33, %f31;
	ld.shared.f32 	%f35, [%r5+36];
	ld.shared.f32 	%f36, [%r8+1152];
	fma.rn.f32 	%f37, %f35, %f36, %f34;
	ld.shared.f32 	%f38, [%r5+40];
	ld.shared.f32 	%f39, [%r8+1280];
	fma.rn.f32 	%f40, %f38, %f39, %f37;
	ld.shared.f32 	%f41, [%r5+44];
	ld.shared.f32 	%f42, [%r8+1408];
	fma.rn.f32 	%f43, %f41, %f42, %f40;
	ld.shared.f32 	%f44, [%r5+48];
	ld.shared.f32 	%f45, [%r8+1536];
	fma.rn.f32 	%f46, %f44, %f45, %f43;
	ld.shared.f32 	%f47, [%r5+52];
	ld.shared.f32 	%f48, [%r8+1664];
	fma.rn.f32 	%f49, %f47, %f48, %f46;
	ld.shared.f32 	%f50, [%r5+56];
	ld.shared.f32 	%f51, [%r8+1792];
	fma.rn.f32 	%f52, %f50, %f51, %f49;
	ld.shared.f32 	%f53, [%r5+60];
	ld.shared.f32 	%f54, [%r8+1920];
	fma.rn.f32 	%f55, %f53, %f54, %f52;
	ld.shared.f32 	%f56, [%r5+64];
	ld.shared.f32 	%f57, [%r8+2048];
	fma.rn.f32 	%f58, %f56, %f57, %f55;
	ld.shared.f32 	%f59, [%r5+68];
	ld.shared.f32 	%f60, [%r8+2176];
	fma.rn.f32 	%f61, %f59, %f60, %f58;
	ld.shared.f32 	%f62, [%r5+72];
	ld.shared.f32 	%f63, [%r8+2304];
	fma.rn.f32 	%f64, %f62, %f63, %f61;
	ld.shared.f32 	%f65, [%r5+76];
	ld.shared.f32 	%f66, [%r8+2432];
	fma.rn.f32 	%f67, %f65, %f66, %f64;
	ld.shared.f32 	%f68, [%r5+80];
	ld.shared.f32 	%f69, [%r8+2560];
	fma.rn.f32 	%f70, %f68, %f69, %f67;
	ld.shared.f32 	%f71, [%r5+84];
	ld.shared.f32 	%f72, [%r8+2688];
	fma.rn.f32 	%f73, %f71, %f72, %f70;
	ld.shared.f32 	%f74, [%r5+88];
	ld.shared.f32 	%f75, [%r8+2816];
	fma.rn.f32 	%f76, %f74, %f75, %f73;
	ld.shared.f32 	%f77, [%r5+92];
	ld.shared.f32 	%f78, [%r8+2944];
	fma.rn.f32 	%f79, %f77, %f78, %f76;
	ld.shared.f32 	%f80, [%r5+96];
	ld.shared.f32 	%f81, [%r8+3072];
	fma.rn.f32 	%f82, %f80, %f81, %f79;
	ld.shared.f32 	%f83, [%r5+100];
	ld.shared.f32 	%f84, [%r8+3200];
	fma.rn.f32 	%f85, %f83, %f84, %f82;
	ld.shared.f32 	%f86, [%r5+104];
	ld.shared.f32 	%f87, [%r8+3328];
	fma.rn.f32 	%f88, %f86, %f87, %f85;
	ld.shared.f32 	%f89, [%r5+108];
	ld.shared.f32 	%f90, [%r8+3456];
	fma.rn.f32 	%f91, %f89, %f90, %f88;
	ld.shared.f32 	%f92, [%r5+112];
	ld.shared.f32 	%f93, [%r8+3584];
	fma.rn.f32 	%f94, %f92, %f93, %f91;
	ld.shared.f32 	%f95, [%r5+116];
	ld.shared.f32 	%f96, [%r8+3712];
	fma.rn.f32 	%f97, %f95, %f96, %f94;
	ld.shared.f32 	%f98, [%r5+120];
	ld.shared.f32 	%f99, [%r8+3840];
	fma.rn.f32 	%f100, %f98, %f99, %f97;
	ld.shared.f32 	%f101, [%r5+124];
	ld.shared.f32 	%f102, [%r8+3968];
	fma.rn.f32 	%f104, %f101, %f102, %f100;
	bar.sync 	0;
	add.s32 	%r36, %r36, 1;
	setp.ne.s32 	%p2, %r36, 0;
	add.s32 	%r35, %r35, 32;
	add.s32 	%r34, %r34, %r12;
	@%p2 bra 	$L__BB3_2;
$L__BB3_3:
	cvta.to.global.u64 	%rd10, %rd5;
	add.s32 	%r32, %r4, %r1;
	mad.lo.s32 	%r33, %r19, %r3, %r32;
	mul.wide.s32 	%rd11, %r33, 4;
	add.s64 	%rd12, %rd10, %rd11;
	st.global.f32 	[%rd12], %f104;
	ret;

}


// ===== COMPILED SASS (sm_100) =====

	.target	sm_100

	.elftype	@"ET_EXEC"


//--------------------- .note.nv.tkinfo           --------------------------
	.section	.note.nv.tkinfo,"",@"SHT_NOTE"
	.sectionflags	@"SHF_NOTE_NV_TKINFO"
	.tkinfo
        /*0018*/ 	.word	0x00000002
        /*0030*/ 	.string	""
        /*0030*/ 	.string	"ptxas"
        /*0030*/ 	.string	"Cuda compilation tools, release 13.0, V13.0.88"
        /*0030*/ 	.string	"Build cuda_13.0.r13.0/compiler.36424714_0"
        /*0030*/ 	.string	"-arch sm_100 -m 64 "



//--------------------- .note.nv.cuinfo           --------------------------
	.section	.note.nv.cuinfo,"",@"SHT_NOTE"
	.sectionflags	@"SHF_NOTE_NV_CUINFO"
        /*0018*/ 	.short	0x0002
        /*001a*/ 	.short	0x0064
        /*001c*/ 	.short	0x0082
	.zero		2


//--------------------- .nv.info                  --------------------------
	.section	.nv.info,"",@"SHT_CUDA_INFO"
	.align	4


	//----- nvinfo : EIATTR_REGCOUNT
	.align		4
        /*0000*/ 	.byte	0x04, 0x2f
        /*0002*/ 	.short	(.L_1 - .L_0)
	.align		4
.L_0:
        /*0004*/ 	.word	index@(_Z15matrixMulKernelILi4EEvPfS0_S0_i)
        /*0008*/ 	.word	0x00000020


	//----- nvinfo : EIATTR_FRAME_SIZE
	.align		4
.L_1:
        /*000c*/ 	.byte	0x04, 0x11
        /*000e*/ 	.short	(.L_3 - .L_2)
	.align		4
.L_2:
        /*0010*/ 	.word	index@(_Z15matrixMulKernelILi4EEvPfS0_S0_i)
        /*0014*/ 	.word	0x00000000


	//----- nvinfo : EIATTR_REGCOUNT
	.align		4
.L_3:
        /*0018*/ 	.byte	0x04, 0x2f
        /*001a*/ 	.short	(.L_5 - .L_4)
	.align		4
.L_4:
        /*001c*/ 	.word	index@(_Z15matrixMulKernelILi8EEvPfS0_S0_i)
        /*0020*/ 	.word	0x00000022


	//----- nvinfo : EIATTR_FRAME_SIZE
	.align		4
.L_5:
        /*0024*/ 	.byte	0x04, 0x11
        /*0026*/ 	.short	(.L_7 - .L_6)
	.align		4
.L_6:
        /*0028*/ 	.word	index@(_Z15matrixMulKernelILi8EEvPfS0_S0_i)
        /*002c*/ 	.word	0x00000000


	//----- nvinfo : EIATTR_REGCOUNT
	.align		4
.L_7:
        /*0030*/ 	.byte	0x04, 0x2f
        /*0032*/ 	.short	(.L_9 - .L_8)
	.align		4
.L_8:
        /*0034*/ 	.word	index@(_Z15matrixMulKernelILi16EEvPfS0_S0_i)
        /*0038*/ 	.word	0x00000028


	//----- nvinfo : EIATTR_FRAME_SIZE
	.align		4
.L_9:
        /*003c*/ 	.byte	0x04, 0x11
        /*003e*/ 	.short	(.L_11 - .L_10)
	.align		4
.L_10:
        /*0040*/ 	.word	index@(_Z15matrixMulKernelILi16EEvPfS0_S0_i)
        /*0044*/ 	.word	0x00000000


	//----- nvinfo : EIATTR_REGCOUNT
	.align		4
.L_11:
        /*0048*/ 	.byte	0x04, 0x2f
        /*004a*/ 	.short	(.L_13 - .L_12)
	.align		4
.L_12:
        /*004c*/ 	.word	index@(_Z15matrixMulKernelILi32EEvPfS0_S0_i)
        /*0050*/ 	.word	0x00000020


	//----- nvinfo : EIATTR_FRAME_SIZE
	.align		4
.L_13:
        /*0054*/ 	.byte	0x04, 0x11
        /*0056*/ 	.short	(.L_15 - .L_14)
	.align		4
.L_14:
        /*0058*/ 	.word	index@(_Z15matrixMulKernelILi32EEvPfS0_S0_i)
        /*005c*/ 	.word	0x00000000


	//----- nvinfo : EIATTR_MIN_STACK_SIZE
	.align		4
.L_15:
        /*0060*/ 	.byte	0x04, 0x12
        /*0062*/ 	.short	(.L_17 - .L_16)
	.align		4
.L_16:
        /*0064*/ 	.word	index@(_Z15matrixMulKernelILi32EEvPfS0_S0_i)
        /*0068*/ 	.word	0x00000000


	//----- nvinfo : EIATTR_MIN_STACK_SIZE
	.align		4
.L_17:
        /*006c*/ 	.byte	0x04, 0x12
        /*006e*/ 	.short	(.L_19 - .L_18)
	.align		4
.L_18:
        /*0070*/ 	.word	index@(_Z15matrixMulKernelILi16EEvPfS0_S0_i)
        /*0074*/ 	.word	0x00000000


	//----- nvinfo : EIATTR_MIN_STACK_SIZE
	.align		4
.L_19:
        /*0078*/ 	.byte	0x04, 0x12
        /*007a*/ 	.short	(.L_21 - .L_20)
	.align		4
.L_20:
        /*007c*/ 	.word	index@(_Z15matrixMulKernelILi8EEvPfS0_S0_i)
        /*0080*/ 	.word	0x00000000


	//----- nvinfo : EIATTR_MIN_STACK_SIZE
	.align		4
.L_21:
        /*0084*/ 	.byte	0x04, 0x12
        /*0086*/ 	.short	(.L_23 - .L_22)
	.align		4
.L_22:
        /*0088*/ 	.word	index@(_Z15matrixMulKernelILi4EEvPfS0_S0_i)
        /*008c*/ 	.word	0x00000000
.L_23:


//--------------------- .nv.compat                --------------------------
	.section	.nv.compat,"",@"SHT_CUDA_COMPAT_INFO"
	.align	4
        /*0000*/ 	.byte	0x02, 0x09, 0x00, 0x00, 0x02, 0x02, 0x01, 0x00, 0x02, 0x05, 0x05, 0x00, 0x03, 0x07, 0x01, 0x01
        /*0010*/ 	.byte	0x02, 0x03, 0x00, 0x00, 0x02, 0x06, 0x01, 0x00, 0x04, 0x0b, 0x08, 0x00, 0x09, 0x00, 0x00, 0x00
        /*0020*/ 	.byte	0x00, 0x00, 0x00, 0x00


//--------------------- .nv.info._Z15matrixMulKernelILi32EEvPfS0_S0_i --------------------------
	.section	.nv.info._Z15matrixMulKernelILi32EEvPfS0_S0_i,"",@"SHT_CUDA_INFO"
	.sectionflags	@""
	.align	4


	//----- nvinfo : EIATTR_CUDA_API_VERSION
	.align		4
        /*0000*/ 	.byte	0x04, 0x37
        /*0002*/ 	.short	(.L_25 - .L_24)
.L_24:
        /*0004*/ 	.word	0x00000082


	//----- nvinfo : EIATTR_KPARAM_INFO
	.align		4
.L_25:
        /*0008*/ 	.byte	0x04, 0x17
        /*000a*/ 	.short	(.L_27 - .L_26)
.L_26:
        /*000c*/ 	.word	0x00000000
        /*0010*/ 	.short	0x0003
        /*0012*/ 	.short	0x0018
        /*0014*/ 	.byte	0x00, 0xf0, 0x11, 0x00


	//----- nvinfo : EIATTR_KPARAM_INFO
	.align		4
.L_27:
        /*0018*/ 	.byte	0x04, 0x17
        /*001a*/ 	.short	(.L_29 - .L_28)
.L_28:
        /*001c*/ 	.word	0x00000000
        /*0020*/ 	.short	0x0002
        /*0022*/ 	.short	0x0010
        /*0024*/ 	.byte	0x00, 0xf5, 0x21, 0x00


	//----- nvinfo : EIATTR_KPARAM_INFO
	.align		4
.L_29:
        /*0028*/ 	.byte	0x04, 0x17
        /*002a*/ 	.short	(.L_31 - .L_30)
.L_30:
        /*002c*/ 	.word	0x00000000
        /*0030*/ 	.short	0x0001
        /*0032*/ 	.short	0x0008
        /*0034*/ 	.byte	0x00, 0xf5, 0x21, 0x00


	//----- nvinfo : EIATTR_KPARAM_INFO
	.align		4
.L_31:
        /*0038*/ 	.byte	0x04, 0x17
        /*003a*/ 	.short	(.L_33 - .L_32)
.L_32:
        /*003c*/ 	.word	0x00000000
        /*0040*/ 	.short	0x0000
        /*0042*/ 	.short	0x0000
        /*0044*/ 	.byte	0x00, 0xf5, 0x21, 0x00


	//----- nvinfo : EIATTR_SPARSE_MMA_MASK
	.align		4
.L_33:
        /*0048*/ 	.byte	0x03, 0x50
        /*004a*/ 	.short	0x0000


	//----- nvinfo : EIATTR_MAXREG_COUNT
	.align		4
        /*004c*/ 	.byte	0x03, 0x1b
        /*004e*/ 	.short	0x00ff


	//----- nvinfo : EIATTR_NUM_BARRIERS
	.align		4
        /*0050*/ 	.byte	0x02, 0x4c
        /*0052*/ 	.byte	0x01
	.zero		1


	//----- nvinfo : EIATTR_MERCURY_ISA_VERSION
	.align		4
        /*0054*/ 	.byte	0x03, 0x5f
        /*0056*/ 	.short	0x0101


	//----- nvinfo : EIATTR_VRC_CTA_INIT_COUNT
	.align		4
        /*0058*/ 	.byte	0x02, 0x4a
	.zero		1
	.zero		1


	//----- nvinfo : EIATTR_EXIT_INSTR_OFFSETS
	.align		4
        /*005c*/ 	.byte	0x04, 0x1c
        /*005e*/ 	.short	(.L_35 - .L_34)


	//   ....[0]....
.L_34:
        /*0060*/ 	.word	0x00000780


	//----- nvinfo : EIATTR_CBANK_PARAM_SIZE
	.align		4
.L_35:
        /*0064*/ 	.byte	0x03, 0x19
        /*0066*/ 	.short	0x001c


	//----- nvinfo : EIATTR_PARAM_CBANK
	.align		4
        /*0068*/ 	.byte	0x04, 0x0a
        /*006a*/ 	.short	(.L_37 - .L_36)
	.align		4
.L_36:
        /*006c*/ 	.word	index@(.nv.constant0._Z15matrixMulKernelILi32EEvPfS0_S0_i)
        /*0070*/ 	.short	0x0380
        /*0072*/ 	.short	0x001c


	//----- nvinfo : EIATTR_SW_WAR
	.align		4
.L_37:
        /*0074*/ 	.byte	0x04, 0x36
        /*0076*/ 	.short	(.L_39 - .L_38)
.L_38:
        /*0078*/ 	.word	0x00000008
.L_39:


//--------------------- .nv.info._Z15matrixMulKernelILi16EEvPfS0_S0_i --------------------------
	.section	.nv.info._Z15matrixMulKernelILi16EEvPfS0_S0_i,"",@"SHT_CUDA_INFO"
	.sectionflags	@""
	.align	4


	//----- nvinfo : EIATTR_CUDA_API_VERSION
	.align		4
        /*0000*/ 	.byte	0x04, 0x37
        /*0002*/ 	.short	(.L_41 - .L_40)
.L_40:
        /*0004*/ 	.word	0x00000082


	//----- nvinfo : EIATTR_KPARAM_INFO
	.align		4
.L_41:
        /*0008*/ 	.byte	0x04, 0x17
        /*000a*/ 	.short	(.L_43 - .L_42)
.L_42:
        /*000c*/ 	.word	0x00000000
        /*0010*/ 	.short	0x0003
        /*0012*/ 	.short	0x0018
        /*0014*/ 	.byte	0x00, 0xf0, 0x11, 0x00


	//----- nvinfo : EIATTR_KPARAM_INFO
	.align		4
.L_43:
        /*0018*/ 	.byte	0x04, 0x17
        /*001a*/ 	.short	(.L_45 - .L_44)
.L_44:
        /*001c*/ 	.word	0x00000000
        /*0020*/ 	.short	0x0002
        /*0022*/ 	.short	0x0010
        /*0024*/ 	.byte	0x00, 0xf5, 0x21, 0x00


	//----- nvinfo : EIATTR_KPARAM_INFO
	.align		4
.L_45:
        /*0028*/ 	.byte	0x04, 0x17
        /*002a*/ 	.short	(.L_47 - .L_46)
.L_46:
        /*002c*/ 	.word	0x00000000
        /*0030*/ 	.short	0x0001
        /*0032*/ 	.short	0x0008
        /*0034*/ 	.byte	0x00, 0xf5, 0x21, 0x00


	//----- nvinfo : EIATTR_KPARAM_INFO
	.align		4
.L_47:
        /*0038*/ 	.byte	0x04, 0x17
        /*003a*/ 	.short	(.L_49 - .L_48)
.L_48:
        /*003c*/ 	.word	0x00000000
        /*0040*/ 	.short	0x0000
        /*0042*/ 	.short	0x0000
        /*0044*/ 	.byte	0x00, 0xf5, 0x21, 0x00


	//----- nvinfo : EIATTR_SPARSE_MMA_MASK
	.align		4
.L_49:
        /*0048*/ 	.byte	0x03, 0x50
        /*004a*/ 	.short	0x0000


	//----- nvinfo : EIATTR_MAXREG_COUNT
	.align		4
        /*004c*/ 	.byte	0x03, 0x1b
        /*004e*/ 	.short	0x00ff


	//----- nvinfo : EIATTR_NUM_BARRIERS
	.align		4
        /*0050*/ 	.byte	0x02, 0x4c
        /*0052*/ 	.byte	0x01
	.zero		1


	//----- nvinfo : EIATTR_MERCURY_ISA_VERSION
	.align		4
        /*0054*/ 	.byte	0x03, 0x5f
        /*0056*/ 	.short	0x0101


	//----- nvinfo : EIATTR_VRC_CTA_INIT_COUNT
	.align		4
        /*0058*/ 	.byte	0x02, 0x4a
	.zero		1
	.zero		1


	//----- nvinfo : EIATTR_EXIT_INSTR_OFFSETS
	.align		4
        /*005c*/ 	.byte	0x04, 0x1c
        /*005e*/ 	.short	(.L_51 - .L_50)


	//   ....[0]....
.L_50:
        /*0060*/ 	.word	0x00001890


	//----- nvinfo : EIATTR_CBANK_PARAM_SIZE
	.align		4
.L_51:
        /*0064*/ 	.byte	0x03, 0x19
        /*0066*/ 	.short	0x001c


	//----- nvinfo : EIATTR_PARAM_CBANK
	.align		4
        /*0068*/ 	.byte	0x04, 0x0a
        /*006a*/ 	.short	(.L_53 - .L_52)
	.align		4
.L_52:
        /*006c*/ 	.word	index@(.nv.constant0._Z15matrixMulKernelILi16EEvPfS0_S0_i)
        /*0070*/ 	.short	0x0380
        /*0072*/ 	.short	0x001c


	//----- nvinfo : EIATTR_SW_WAR
	.align		4
.L_53:
        /*0074*/ 	.byte	0x04, 0x36
        /*0076*/ 	.short	(.L_55 - .L_54)
.L_54:
        /*0078*/ 	.word	0x00000008
.L_55:


//--------------------- .nv.info._Z15matrixMulKernelILi8EEvPfS0_S0_i --------------------------
	.section	.nv.info._Z15matrixMulKernelILi8EEvPfS0_S0_i,"",@"SHT_CUDA_INFO"
	.sectionflags	@""
	.align	4


	//----- nvinfo : EIATTR_CUDA_API_VERSION
	.align		4
        /*0000*/ 	.byte	0x04, 0x37
        /*0002*/ 	.short	(.L_57 - .L_56)
.L_56:
        /*0004*/ 	.word	0x00000082


	//----- nvinfo : EIATTR_KPARAM_INFO
	.align		4
.L_57:
        /*0008*/ 	.byte	0x04, 0x17
        /*000a*/ 	.short	(.L_59 - .L_58)
.L_58:
        /*000c*/ 	.word	0x00000000
        /*0010*/ 	.short	0x0003
        /*0012*/ 	.short	0x0018
        /*0014*/ 	.byte	0x00, 0xf0, 0x11, 0x00


	//----- nvinfo : EIATTR_KPARAM_INFO
	.align		4
.L_59:
        /*0018*/ 	.byte	0x04, 0x17
        /*001a*/ 	.short	(.L_61 - .L_60)
.L_60:
        /*001c*/ 	.word	0x00000000
        /*0020*/ 	.short	0x0002
        /*0022*/ 	.short	0x0010
        /*0024*/ 	.byte	0x00, 0xf5, 0x21, 0x00


	//----- nvinfo : EIATTR_KPARAM_INFO
	.align		4
.L_61:
        /*0028*/ 	.byte	0x04, 0x17
        /*002a*/ 	.short	(.L_63 - .L_62)
.L_62:
        /*002c*/ 	.word	0x00000000
        /*0030*/ 	.short	0x0001
        /*0032*/ 	.short	0x0008
        /*0034*/ 	.byte	0x00, 0xf5, 0x21, 0x00


	//----- nvinfo : EIATTR_KPARAM_INFO
	.align		4
.L_63:
        /*0038*/ 	.byte	0x04, 0x17
        /*003a*/ 	.short	(.L_65 - .L_64)
.L_64:
        /*003c*/ 	.word	0x00000000
        /*0040*/ 	.short	0x0000
        /*0042*/ 	.short	0x0000
        /*0044*/ 	.byte	0x00, 0xf5, 0x21, 0x00


	//----- nvinfo : EIATTR_SPARSE_MMA_MASK
	.align		4
.L_65:
        /*0048*/ 	.byte	0x03, 0x50
        /*004a*/ 	.short	0x0000


	//----- nvinfo : EIATTR_MAXREG_COUNT
	.align		4
        /*004c*/ 	.byte	0x03, 0x1b
        /*004e*/ 	.short	0x00ff


	//----- nvinfo : EIATTR_NUM_BARRIERS
	.align		4
        /*0050*/ 	.byte	0x02, 0x4c
        /*0052*/ 	.byte	0x01
	.zero		1


	//----- nvinfo : EIATTR_MERCURY_ISA_VERSION
	.align		4
        /*0054*/ 	.byte	0x03, 0x5f
        /*0056*/ 	.short	0x0101


	//----- nvinfo : EIATTR_VRC_CTA_INIT_COUNT
	.align		4
        /*0058*/ 	.byte	0x02, 0x4a
	.zero		1
	.zero		1


	//----- nvinfo : EIATTR_EXIT_INSTR_OFFSETS
	.align		4
        /*005c*/ 	.byte	0x04, 0x1c
        /*005e*/ 	.short	(.L_67 - .L_66)


	//   ....[0]....
.L_66:
        /*0060*/ 	.word	0x00001010


	//----- nvinfo : EIATTR_CBANK_PARAM_SIZE
	.align		4
.L_67:
        /*0064*/ 	.byte	0x03, 0x19
        /*0066*/ 	.short	0x001c


	//----- nvinfo : EIATTR_PARAM_CBANK
	.align		4
        /*0068*/ 	.byte	0x04, 0x0a
        /*006a*/ 	.short	(.L_69 - .L_68)
	.align		4
.L_68:
        /*006c*/ 	.word	index@(.nv.constant0._Z15matrixMulKernelILi8EEvPfS0_S0_i)
        /*0070*/ 	.short	0x0380
        /*0072*/ 	.short	0x001c


	//----- nvinfo : EIATTR_SW_WAR
	.align		4
.L_69:
        /*0074*/ 	.byte	0x04, 0x36
        /*0076*/ 	.short	(.L_71 - .L_70)
.L_70:
        /*0078*/ 	.word	0x00000008
.L_71:


//--------------------- .nv.info._Z15matrixMulKernelILi4EEvPfS0_S0_i --------------------------
	.section	.nv.info._Z15matrixMulKernelILi4EEvPfS0_S0_i,"",@"SHT_CUDA_INFO"
	.sectionflags	@""
	.align	4


	//----- nvinfo : EIATTR_CUDA_API_VERSION
	.align		4
        /*0000*/ 	.byte	0x04, 0x37
        /*0002*/ 	.short	(.L_73 - .L_72)
.L_72:
        /*0004*/ 	.word	0x00000082


	//----- nvinfo : EIATTR_KPARAM_INFO
	.align		4
.L_73:
        /*0008*/ 	.byte	0x04, 0x17
        /*000a*/ 	.short	(.L_75 - .L_74)
.L_74:
        /*000c*/ 	.word	0x00000000
        /*0010*/ 	.short	0x0003
        /*0012*/ 	.short	0x0018
        /*0014*/ 	.byte	0x00, 0xf0, 0x11, 0x00


	//----- nvinfo : EIATTR_KPARAM_INFO
	.align		4
.L_75:
        /*0018*/ 	.byte	0x04, 0x17
        /*001a*/ 	.short	(.L_77 - .L_76)
.L_76:
        /*001c*/ 	.word	0x00000000
        /*0020*/ 	.short	0x0002
        /*0022*/ 	.short	0x0010
        /*0024*/ 	.byte	0x00, 0xf5, 0x21, 0x00


	//----- nvinfo : EIATTR_KPARAM_INFO
	.align		4
.L_77:
        /*0028*/ 	.byte	0x04, 0x17
        /*002a*/ 	.short	(.L_79 - .L_78)
.L_78:
        /*002c*/ 	.word	0x00000000
        /*0030*/ 	.short	0x0001
        /*0032*/ 	.short	0x0008
        /*0034*/ 	.byte	0x00, 0xf5, 0x21, 0x00


	//----- nvinfo : EIATTR_KPARAM_INFO
	.align		4
.L_79:
        /*0038*/ 	.byte	0x04, 0x17
        /*003a*/ 	.short	(.L_81 - .L_80)
.L_80:
        /*003c*/ 	.word	0x00000000
        /*0040*/ 	.short	0x0000
        /*0042*/ 	.short	0x0000
        /*0044*/ 	.byte	0x00, 0xf5, 0x21, 0x00


	//----- nvinfo : EIATTR_SPARSE_MMA_MASK
	.align		4
.L_81:
        /*0048*/ 	.byte	0x03, 0x50
        /*004a*/ 	.short	0x0000


	//----- nvinfo : EIATTR_MAXREG_COUNT
	.align		4
        /*004c*/ 	.byte	0x03, 0x1b
        /*004e*/ 	.short	0x00ff


	//----- nvinfo : EIATTR_NUM_BARRIERS
	.align		4
        /*0050*/ 	.byte	0x02, 0x4c
        /*0052*/ 	.byte	0x01
	.zero		1


	//----- nvinfo : EIATTR_MERCURY_ISA_VERSION
	.align		4
        /*0054*/ 	.byte	0x03, 0x5f
        /*0056*/ 	.short	0x0101


	//----- nvinfo : EIATTR_VRC_CTA_INIT_COUNT
	.align		4
        /*0058*/ 	.byte	0x02, 0x4a
	.zero		1
	.zero		1


	//----- nvinfo : EIATTR_EXIT_INSTR_OFFSETS
	.align		4
        /*005c*/ 	.byte	0x04, 0x1c
        /*005e*/ 	.short	(.L_83 - .L_82)


	//   ....[0]....
.L_82:
        /*0060*/ 	.word	0x00000c20


	//----- nvinfo : EIATTR_CBANK_PARAM_SIZE
	.align		4
.L_83:
        /*0064*/ 	.byte	0x03, 0x19
        /*0066*/ 	.short	0x001c


	//----- nvinfo : EIATTR_PARAM_CBANK
	.align		4
        /*0068*/ 	.byte	0x04, 0x0a
        /*006a*/ 	.short	(.L_85 - .L_84)
	.align		4
.L_84:
        /*006c*/ 	.word	index@(.nv.constant0._Z15matrixMulKernelILi4EEvPfS0_S0_i)
        /*0070*/ 	.short	0x0380
        /*0072*/ 	.short	0x001c


	//----- nvinfo : EIATTR_SW_WAR
	.align		4
.L_85:
        /*0074*/ 	.byte	0x04, 0x36
        /*0076*/ 	.short	(.L_87 - .L_86)
.L_86:
        /*0078*/ 	.word	0x00000008
.L_87:


//--------------------- .nv.callgraph             --------------------------
	.section	.nv.callgraph,"",@"SHT_CUDA_CALLGRAPH"
	.align	4
	.sectionentsize	8
	.align		4
        /*0000*/ 	.word	0x00000000
	.align		4
        /*0004*/ 	.word	0xffffffff
	.align		4
        /*0008*/ 	.word	0x00000000
	.align		4
        /*000c*/ 	.word	0xfffffffe
	.align		4
        /*0010*/ 	.word	0x00000000
	.align		4
        /*0014*/ 	.word	0xfffffffd
	.align		4
        /*0018*/ 	.word	0x00000000
	.align		4
        /*001c*/ 	.word	0xfffffffc


//--------------------- .text._Z15matrixMulKernelILi32EEvPfS0_S0_i --------------------------
	.section	.text._Z15matrixMulKernelILi32EEvPfS0_S0_i,"ax",@progbits
	.align	128
        .global         _Z15matrixMulKernelILi32EEvPfS0_S0_i
        .type           _Z15matrixMulKernelILi32EEvPfS0_S0_i,@function
        .size           _Z15matrixMulKernelILi32EEvPfS0_S0_i,(.L_x_18 - _Z15matrixMulKernelILi32EEvPfS0_S0_i)
        .other          _Z15matrixMulKernelILi32EEvPfS0_S0_i,@"STO_CUDA_ENTRY STV_DEFAULT"
_Z15matrixMulKernelILi32EEvPfS0_S0_i:
.text._Z15matrixMulKernelILi32EEvPfS0_S0_i:
[----:B------:R-:W-:Y:S01]  /*0000*/  LDC R1, c[0x0][0x37c] ;  /* 0x0000df00ff017b82 */ /* 0x000fe20000000800 */
[----:B------:R-:W0:Y:S07]  /*0010*/  S2R R5, SR_CTAID.Y ;  /* 0x0000000000057919 */ /* 0x000e2e0000002600 */
[----:B------:R-:W1:Y:S01]  /*0020*/  LDC R0, c[0x0][0x398] ;  /* 0x0000e600ff007b82 */ /* 0x000e620000000800 */
[----:B------:R-:W2:Y:S01]  /*0030*/  LDCU.64 UR8, c[0x0][0x358] ;  /* 0x00006b00ff0877ac */ /* 0x000ea20008000a00 */
[----:B------:R-:W-:Y:S01]  /*0040*/  HFMA2 R11, -RZ, RZ, 0, 0 ;  /* 0x00000000ff0b7431 */ /* 0x000fe200000001ff */
[----:B------:R-:W0:Y:S01]  /*0050*/  S2R R8, SR_TID.Y ;  /* 0x0000000000087919 */ /* 0x000e220000002200 */
[----:B------:R-:W3:Y:S04]  /*0060*/  S2R R7, SR_CTAID.X ;  /* 0x0000000000077919 */ /* 0x000ee80000002500 */
[----:B------:R-:W4:Y:S01]  /*0070*/  LDC.64 R22, c[0x0][0x390] ;  /* 0x0000e400ff167b82 */ /* 0x000f220000000a00 */
[----:B------:R-:W3:Y:S01]  /*0080*/  S2R R9, SR_TID.X ;  /* 0x0000000000097919 */ /* 0x000ee20000002100 */
[----:B-1----:R-:W-:-:S02]  /*0090*/  ISETP.GE.AND P0, PT, R0, 0x20, PT ;  /* 0x000000200000780c */ /* 0x002fc40003f06270 */
[----:B0-----:R-:W-:Y:S02]  /*00a0*/  LEA R5, R5, R8, 0x5 ;  /* 0x0000000805057211 */ /* 0x001fe400078e28ff */
[----:B---3--:R-:W-:-:S05]  /*00b0*/  LEA R2, R7, R9, 0x5 ;  /* 0x0000000907027211 */ /* 0x008fca00078e28ff */
[----:B------:R-:W-:-:S04]  /*00c0*/  IMAD R3, R5, R0, R2 ;  /* 0x0000000005037224 */ /* 0x000fc800078e0202 */
[----:B----4-:R-:W-:Y:S01]  /*00d0*/  IMAD.WIDE R22, R3, 0x4, R22 ;  /* 0x0000000403167825 */ /* 0x010fe200078e0216 */
[----:B--2---:R-:W-:Y:S06]  /*00e0*/  @!P0 BRA `(.L_x_0) ;  /* 0x0000000400a08947 */ /* 0x004fec0003800000 */
[----:B------:R-:W0:Y:S01]  /*00f0*/  S2UR UR6, SR_CgaCtaId ;  /* 0x00000000000679c3 */ /* 0x000e220000008800 */
[----:B------:R-:W-:Y:S01]  /*0100*/  UMOV UR4, 0x400 ;  /* 0x0000040000047882 */ /* 0x000fe20000000000 */
[----:B------:R-:W-:Y:S01]  /*0110*/  SHF.R.S32.HI R3, RZ, 0x1f, R0 ;  /* 0x0000001fff037819 */ /* 0x000fe20000011400 */
[----:B------:R-:W-:Y:S01]  /*0120*/  UIADD3 UR5, UPT, UPT, UR4, 0x1000, URZ ;  /* 0x0000100004057890 */ /* 0x000fe2000fffe0ff */
[-CC-:B------:R-:W-:Y:S01]  /*0130*/  IMAD R2, R8, R0.reuse, R9.reuse ;  /* 0x0000000008027224 */ /* 0x180fe200078e0209 */
[----:B------:R-:W-:Y:S02]  /*0140*/  MOV R11, RZ ;  /* 0x000000ff000b7202 */ /* 0x000fe40000000f00 */
[----:B------:R-:W-:Y:S01]  /*0150*/  LEA.HI R4, R3, R0, RZ, 0x5 ;  /* 0x0000000003047211 */ /* 0x000fe200078f28ff */
[----:B------:R-:W1:Y:S01]  /*0160*/  LDC.64 R20, c[0x0][0x380] ;  /* 0x0000e000ff147b82 */ /* 0x000e620000000a00 */
[----:B------:R-:W-:Y:S01]  /*0170*/  LEA R3, R7, R2, 0x5 ;  /* 0x0000000207037211 */ /* 0x000fe200078e28ff */
[----:B------:R-:W-:Y:S01]  /*0180*/  IMAD R2, R5, R0, R9 ;  /* 0x0000000005027224 */ /* 0x000fe200078e0209 */
[----:B------:R-:W-:-:S04]  /*0190*/  SHF.R.S32.HI R4, RZ, 0x5, R4 ;  /* 0x00000005ff047819 */ /* 0x000fc80000011404 */
[----:B------:R-:W-:Y:S01]  /*01a0*/  IADD3 R4, PT, PT, -R4, RZ, RZ ;  /* 0x000000ff04047210 */ /* 0x000fe20007ffe1ff */
[----:B------:R-:W2:Y:S01]  /*01b0*/  LDC.64 R18, c[0x0][0x388] ;  /* 0x0000e200ff127b82 */ /* 0x000ea20000000a00 */
[----:B0-----:R-:W-:Y:S02]  /*01c0*/  ULEA UR4, UR6, UR4, 0x18 ;  /* 0x0000000406047291 */ /* 0x001fe4000f8ec0ff */
[----:B------:R-:W-:-:S04]  /*01d0*/  ULEA UR5, UR6, UR5, 0x18 ;  /* 0x0000000506057291 */ /* 0x000fc8000f8ec0ff */
[C---:B------:R-:W-:Y:S02]  /*01e0*/  LEA R16, R8.reuse, UR4, 0x7 ;  /* 0x0000000408107c11 */ /* 0x040fe4000f8e38ff */
[C---:B------:R-:W-:Y:S02]  /*01f0*/  LEA R6, R9.reuse, UR5, 0x2 ;  /* 0x0000000509067c11 */ /* 0x040fe4000f8e10ff */
[----:B------:R-:W-:Y:S02]  /*0200*/  LEA R7, R9, R16, 0x2 ;  /* 0x0000001009077211 */ /* 0x000fe400078e10ff */
[----:B------:R-:W-:-:S07]  /*0210*/  LEA R5, R8, R6, 0x7 ;  /* 0x0000000608057211 */ /* 0x000fce00078e38ff */
.L_x_1:
[----:B-1----:R-:W-:-:S04]  /*0220*/  IMAD.WIDE R24, R2, 0x4, R20 ;  /* 0x0000000402187825 */ /* 0x002fc800078e0214 */
[----:B--2---:R-:W-:Y:S02]  /*0230*/  IMAD.WIDE.U32 R8, R3, 0x4, R18 ;  /* 0x0000000403087825 */ /* 0x004fe400078e0012 */
[----:B------:R-:W2:Y:S04]  /*0240*/  LDG.E R24, desc[UR8][R24.64] ;  /* 0x0000000818187981 */ /* 0x000ea8000c1e1900 */
[----:B------:R-:W3:Y:S01]  /*0250*/  LDG.E R26, desc[UR8][R8.64] ;  /* 0x00000008081a7981 */ /* 0x000ee2000c1e1900 */
[----:B------:R-:W-:Y:S02]  /*0260*/  IADD3 R4, PT, PT, R4, 0x1, RZ ;  /* 0x0000000104047810 */ /* 0x000fe40007ffe0ff */
[----:B------:R-:W-:Y:S02]  /*0270*/  IADD3 R2, PT, PT, R2, 0x20, RZ ;  /* 0x0000002002027810 */ /* 0x000fe40007ffe0ff */
[----:B------:R-:W-:-:S02]  /*0280*/  ISETP.NE.AND P0, PT, R4, RZ, PT ;  /* 0x000000ff0400720c */ /* 0x000fc40003f05270 */
[----:B------:R-:W-:Y:S01]  /*0290*/  LEA R3, R0, R3, 0x5 ;  /* 0x0000000300037211 */ /* 0x000fe200078e28ff */
[----:B--2---:R-:W-:Y:S04]  /*02a0*/  STS [R7], R24 ;  /* 0x0000001807007388 */ /* 0x004fe80000000800 */
[----:B---3--:R-:W-:Y:S01]  /*02b0*/  STS [R5], R26 ;  /* 0x0000001a05007388 */ /* 0x008fe20000000800 */
[----:B------:R-:W-:Y:S06]  /*02c0*/  BAR.SYNC.DEFER_BLOCKING 0x0 ;  /* 0x0000000000007b1d */ /* 0x000fec0000010000 */
[----:B------:R-:W-:Y:S04]  /*02d0*/  LDS R10, [R6] ;  /* 0x00000000060a7984 */ /* 0x000fe80000000800 */
[----:B------:R-:W0:Y:S04]  /*02e0*/  LDS.128 R12, [R16] ;  /* 0x00000000100c7984 */ /* 0x000e280000000c00 */
[----:B------:R-:W1:Y:S04]  /*02f0*/  LDS R27, [R6+0x80] ;  /* 0x00008000061b7984 */ /* 0x000e680000000800 */
[----:B------:R-:W2:Y:S04]  /*0300*/  LDS R17, [R6+0x100] ;  /* 0x0001000006117984 */ /* 0x000ea80000000800 */
[----:B------:R-:W3:Y:S04]  /*0310*/  LDS R29, [R6+0x180] ;  /* 0x00018000061d7984 */ /* 0x000ee80000000800 */
[----:B------:R-:W-:Y:S01]  /*0320*/  LDS R25, [R6+0x380] ;  /* 0x0003800006197984 */ /* 0x000fe20000000800 */
[----:B0-----:R-:W-:-:S03]  /*0330*/  FFMA R10, R12, R10, R11 ;  /* 0x0000000a0c0a7223 */ /* 0x001fc6000000000b */
[----:B------:R-:W-:Y:S01]  /*0340*/  LDS R12, [R6+0x280] ;  /* 0x00028000060c7984 */ /* 0x000fe20000000800 */
[----:B-1----:R-:W-:-:S03]  /*0350*/  FFMA R28, R27, R13, R10 ;  /* 0x0000000d1b1c7223 */ /* 0x002fc6000000000a */
[----:B------:R-:W-:Y:S01]  /*0360*/  LDS R13, [R6+0x200] ;  /* 0x00020000060d7984 */ /* 0x000fe20000000800 */
[----:B--2---:R-:W-:-:S03]  /*0370*/  FFMA R14, R17, R14, R28 ;  /* 0x0000000e110e7223 */ /* 0x004fc6000000001c */
[----:B------:R-:W0:Y:S01]  /*0380*/  LDS.128 R8, [R16+0x10] ;  /* 0x0000100010087984 */ /* 0x000e220000000c00 */
[----:B---3--:R-:W-:-:S03]  /*0390*/  FFMA R15, R29, R15, R14 ;  /* 0x0000000f1d0f7223 */ /* 0x008fc6000000000e */
[----:B------:R-:W1:Y:S01]  /*03a0*/  LDS R17, [R6+0x300] ;  /* 0x0003000006117984 */ /* 0x000e620000000800 */
[----:B0-----:R-:W-:-:S03]  /*03b0*/  FFMA R13, R8, R13, R15 ;  /* 0x0000000d080d7223 */ /* 0x001fc6000000000f */
[----:B------:R-:W-:Y:S01]  /*03c0*/  LDS R8, [R6+0x480] ;  /* 0x0004800006087984 */ /* 0x000fe20000000800 */
[----:B------:R-:W-:-:S03]  /*03d0*/  FFMA R24, R12, R9, R13 ;  /* 0x000000090c187223 */ /* 0x000fc6000000000d */
[----:B------:R-:W-:Y:S01]  /*03e0*/  LDS R9, [R6+0x400] ;  /* 0x0004000006097984 */ /* 0x000fe20000000800 */
[----:B-1----:R-:W-:-:S03]  /*03f0*/  FFMA R10, R17, R10, R24 ;  /* 0x0000000a110a7223 */ /* 0x002fc60000000018 */
[----:B------:R-:W0:Y:S01]  /*0400*/  LDS.128 R12, [R16+0x20] ;  /* 0x00002000100c7984 */ /* 0x000e220000000c00 */
[----:B------:R-:W-:-:S03]  /*0410*/  FFMA R11, R25, R11, R10 ;  /* 0x0000000b190b7223 */ /* 0x000fc6000000000a */
[----:B------:R-:W1:Y:S04]  /*0420*/  LDS R17, [R6+0x500] ;  /* 0x0005000006117984 */ /* 0x000e680000000800 */
[----:B------:R-:W2:Y:S01]  /*0430*/  LDS R25, [R6+0x580] ;  /* 0x0005800006197984 */ /* 0x000ea20000000800 */
[----:B0-----:R-:W-:-:S03]  /*0440*/  FFMA R9, R12, R9, R11 ;  /* 0x000000090c097223 */ /* 0x001fc6000000000b */
[----:B------:R-:W-:Y:S01]  /*0450*/  LDS R12, [R6+0x680] ;  /* 0x00068000060c7984 */ /* 0x000fe20000000800 */
[----:B------:R-:W-:-:S03]  /*0460*/  FFMA R24, R8, R13, R9 ;  /* 0x0000000d08187223 */ /* 0x000fc60000000009 */
[----:B------:R-:W-:Y:S01]  /*0470*/  LDS R13, [R6+0x600] ;  /* 0x00060000060d7984 */ /* 0x000fe20000000800 */
[----:B-1----:R-:W-:-:S03]  /*0480*/  FFMA R14, R17, R14, R24 ;  /* 0x0000000e110e7223 */ /* 0x002fc60000000018 */
[----:B------:R-:W0:Y:S01]  /*0490*/  LDS.128 R8, [R16+0x30] ;  /* 0x0000300010087984 */ /* 0x000e220000000c00 */
[----:B--2---:R-:W-:-:S03]  /*04a0*/  FFMA R15, R25, R15, R14 ;  /* 0x0000000f190f7223 */ /* 0x004fc6000000000e */
        /* <DEDUP_REMOVED lines=19> */
[----:B------:R-:W-:Y:S04]  /*05e0*/  LDS R24, [R6+0xc80] ;  /* 0x000c800006187984 */ /* 0x000fe80000000800 */
[----:B------:R-:W-:Y:S01]  /*05f0*/  LDS R17, [R6+0xd00] ;  /* 0x000d000006117984 */ /* 0x000fe20000000800 */
[----:B0-----:R-:W-:-:S03]  /*0600*/  FFMA R13, R8, R13, R15 ;  /* 0x0000000d080d7223 */ /* 0x001fc6000000000f */
[----:B------:R-:W0:Y:S01]  /*0610*/  LDS R8, [R6+0xb80] ;  /* 0x000b800006087984 */ /* 0x000e220000000800 */
[----:B------:R-:W-:-:S03]  /*0620*/  FFMA R26, R12, R9, R13 ;  /* 0x000000090c1a7223 */ /* 0x000fc6000000000d */
[----:B------:R-:W-:Y:S01]  /*0630*/  LDS R9, [R6+0xc00] ;  /* 0x000c000006097984 */ /* 0x000fe20000000800 */
[----:B-1----:R-:W-:-:S03]  /*0640*/  FFMA R25, R25, R10, R26 ;  /* 0x0000000a19197223 */ /* 0x002fc6000000001a */
[----:B------:R-:W1:Y:S01]  /*0650*/  LDS.128 R12, [R16+0x60] ;  /* 0x00006000100c7984 */ /* 0x000e620000000c00 */
[----:B0-----:R-:W-:-:S03]  /*0660*/  FFMA R11, R8, R11, R25 ;  /* 0x0000000b080b7223 */ /* 0x001fc60000000019 */
[----:B------:R-:W-:Y:S01]  /*0670*/  LDS R25, [R6+0xf80] ;  /* 0x000f800006197984 */ /* 0x000fe20000000800 */
[----:B-1----:R-:W-:-:S03]  /*0680*/  FFMA R9, R12, R9, R11 ;  /* 0x000000090c097223 */ /* 0x002fc6000000000b */
[----:B------:R-:W0:Y:S01]  /*0690*/  LDS R12, [R6+0xd80] ;  /* 0x000d8000060c7984 */ /* 0x000e220000000800 */
[----:B------:R-:W-:-:S03]  /*06a0*/  FFMA R26, R24, R13, R9 ;  /* 0x0000000d181a7223 */ /* 0x000fc60000000009 */
[----:B------:R-:W-:Y:S01]  /*06b0*/  LDS R13, [R6+0xe00] ;  /* 0x000e0000060d7984 */ /* 0x000fe20000000800 */
[----:B------:R-:W-:-:S03]  /*06c0*/  FFMA R17, R17, R14, R26 ;  /* 0x0000000e11117223 */ /* 0x000fc6000000001a */
[----:B------:R-:W1:Y:S04]  /*06d0*/  LDS.128 R8, [R16+0x70] ;  /* 0x0000700010087984 */ /* 0x000e680000000c00 */
[----:B------:R-:W2:Y:S04]  /*06e0*/  LDS R24, [R6+0xe80] ;  /* 0x000e800006187984 */ /* 0x000ea80000000800 */
[----:B------:R-:W3:Y:S01]  /*06f0*/  LDS R14, [R6+0xf00] ;  /* 0x000f0000060e7984 */ /* 0x000ee20000000800 */
[----:B0-----:R-:W-:-:S04]  /*0700*/  FFMA R15, R12, R15, R17 ;  /* 0x0000000f0c0f7223 */ /* 0x001fc80000000011 */
[----:B-1----:R-:W-:-:S04]  /*0710*/  FFMA R13, R8, R13, R15 ;  /* 0x0000000d080d7223 */ /* 0x002fc8000000000f */
[----:B--2---:R-:W-:-:S04]  /*0720*/  FFMA R9, R24, R9, R13 ;  /* 0x0000000918097223 */ /* 0x004fc8000000000d */
[----:B---3--:R-:W-:-:S04]  /*0730*/  FFMA R10, R14, R10, R9 ;  /* 0x0000000a0e0a7223 */ /* 0x008fc80000000009 */
[----:B------:R-:W-:Y:S01]  /*0740*/  FFMA R11, R25, R11, R10 ;  /* 0x0000000b190b7223 */ /* 0x000fe2000000000a */
[----:B------:R-:W-:Y:S06]  /*0750*/  BAR.SYNC.DEFER_BLOCKING 0x0 ;  /* 0x0000000000007b1d */ /* 0x000fec0000010000 */
[----:B------:R-:W-:Y:S05]  /*0760*/  @P0 BRA `(.L_x_1) ;  /* 0xfffffff800ac0947 */ /* 0x000fea000383ffff */
.L_x_0:
[----:B------:R-:W-:Y:S01]  /*0770*/  STG.E desc[UR8][R22.64], R11 ;  /* 0x0000000b16007986 */ /* 0x000fe2000c101908 */
[----:B------:R-:W-:Y:S05]  /*0780*/  EXIT ;  /* 0x000000000000794d */ /* 0x000fea0003800000 */
.L_x_2:
[----:B------:R-:W-:-:S00]  /*0790*/  BRA `(.L_x_2) ;  /* 0xfffffffc00fc7947 */ /* 0x000fc0000383ffff */
[----:B------:R-:W-:-:S00]  /*07a0*/  NOP ;  /* 0x0000000000007918 */ /* 0x000fc00000000000 */
        /* <DEDUP_REMOVED lines=13> */
.L_x_18:


//--------------------- .text._Z15matrixMulKernelILi16EEvPfS0_S0_i --------------------------
	.section	.text._Z15matrixMulKernelILi16EEvPfS0_S0_i,"ax",@progbits
	.align	128
        .global         _Z15matrixMulKernelILi16EEvPfS0_S0_i
        .type           _Z15matrixMulKernelILi16EEvPfS0_S0_i,@function
        .size           _Z15matrixMulKernelILi16EEvPfS0_S0_i,(.L_x_19 - _Z15matrixMulKernelILi16EEvPfS0_S0_i)
        .other          _Z15matrixMulKernelILi16EEvPfS0_S0_i,@"STO_CUDA_ENTRY STV_DEFAULT"
_Z15matrixMulKernelILi16EEvPfS0_S0_i:
.text._Z15matrixMulKernelILi16EEvPfS0_S0_i:
[----:B------:R-:W-:Y:S08]  /*0000*/  LDC R1, c[0x0][0x37c] ;  /* 0x0000df00ff017b82 */ /* 0x000ff00000000800 */
[----:B------:R-:W0:Y:S01]  /*0010*/  LDC R5, c[0x0][0x398] ;  /* 0x0000e600ff057b82 */ /* 0x000e220000000800 */
[----:B------:R-:W1:Y:S01]  /*0020*/  S2R R6, SR_CTAID.Y ;  /* 0x0000000000067919 */ /* 0x000e620000002600 */
[----:B------:R-:W2:Y:S01]  /*0030*/  LDCU.64 UR8, c[0x0][0x358] ;  /* 0x00006b00ff0877ac */ /* 0x000ea20008000a00 */
[----:B------:R-:W-:Y:S01]  /*0040*/  HFMA2 R31, -RZ, RZ, 0, 0 ;  /* 0x00000000ff1f7431 */ /* 0x000fe200000001ff */
[----:B------:R-:W1:Y:S01]  /*0050*/  S2R R3, SR_TID.Y ;  /* 0x0000000000037919 */ /* 0x000e620000002200 */
[----:B------:R-:W3:Y:S01]  /*0060*/  S2R R11, SR_CTAID.X ;  /* 0x00000000000b7919 */ /* 0x000ee20000002500 */
[----:B------:R-:W3:Y:S01]  /*0070*/  S2R R2, SR_TID.X ;  /* 0x0000000000027919 */ /* 0x000ee20000002100 */
[----:B0-----:R-:W-:-:S02]  /*0080*/  ISETP.GE.AND P0, PT, R5, 0x10, PT ;  /* 0x000000100500780c */ /* 0x001fc40003f06270 */
[----:B------:R-:W-:-:S04]  /*0090*/  SHF.R.S32.HI R0, RZ, 0x1f, R5 ;  /* 0x0000001fff007819 */ /* 0x000fc80000011405 */
[----:B------:R-:W-:Y:S02]  /*00a0*/  LEA.HI R0, R0, R5, RZ, 0x4 ;  /* 0x0000000500007211 */ /* 0x000fe400078f20ff */
[----:B-1----:R-:W-:Y:S02]  /*00b0*/  LEA R6, R6, R3, 0x4 ;  /* 0x0000000306067211 */ /* 0x002fe400078e20ff */
[----:B---3--:R-:W-:-:S03]  /*00c0*/  LEA R4, R11, R2, 0x4 ;  /* 0x000000020b047211 */ /* 0x008fc600078e20ff */
[----:B--2---:R-:W-:Y:S05]  /*00d0*/  @!P0 BRA `(.L_x_3) ;  /* 0x0000001400dc8947 */ /* 0x004fea0003800000 */
[----:B------:R-:W0:Y:S01]  /*00e0*/  S2UR UR6, SR_CgaCtaId ;  /* 0x00000000000679c3 */ /* 0x000e220000008800 */
[----:B------:R-:W-:Y:S01]  /*00f0*/  SHF.R.S32.HI R29, RZ, 0x4, R0 ;  /* 0x00000004ff1d7819 */ /* 0x000fe20000011400 */
[----:B------:R-:W-:Y:S01]  /*0100*/  UMOV UR4, 0x400 ;  /* 0x0000040000047882 */ /* 0x000fe20000000000 */
[----:B------:R-:W-:Y:S01]  /*0110*/  IMAD R21, R6, R5, R2 ;  /* 0x0000000506157224 */ /* 0x000fe200078e0202 */
[----:B------:R-:W-:Y:S02]  /*0120*/  MOV R31, RZ ;  /* 0x000000ff001f7202 */ /* 0x000fe40000000f00 */
[----:B------:R-:W-:-:S04]  /*0130*/  IADD3 R0, PT, PT, R29, -0x1, RZ ;  /* 0xffffffff1d007810 */ /* 0x000fc80007ffe0ff */
[----:B------:R-:W-:Y:S02]  /*0140*/  ISETP.GE.U32.AND P0, PT, R0, 0x3, PT ;  /* 0x000000030000780c */ /* 0x000fe40003f06070 */
[----:B------:R-:W-:Y:S01]  /*0150*/  MOV R0, RZ ;  /* 0x000000ff00007202 */ /* 0x000fe20000000f00 */
[----:B0-----:R-:W-:-:S06]  /*0160*/  ULEA UR5, UR6, UR4, 0x18 ;  /* 0x0000000406057291 */ /* 0x001fcc000f8ec0ff */
[----:B------:R-:W-:-:S04]  /*0170*/  LEA R7, R3, UR5, 0x6 ;  /* 0x0000000503077c11 */ /* 0x000fc8000f8e30ff */
[----:B------:R-:W-:Y:S05]  /*0180*/  @!P0 BRA `(.L_x_4) ;  /* 0x0000000c002c8947 */ /* 0x000fea0003800000 */
[C---:B------:R-:W-:Y:S01]  /*0190*/  IADD3 R0, PT, PT, R3.reuse, 0x30, RZ ;  /* 0x0000003003007810 */ /* 0x040fe20007ffe0ff */
[----:B------:R-:W-:Y:S01]  /*01a0*/  UIADD3 UR5, UPT, UPT, UR4, 0x400, URZ ;  /* 0x0000040004057890 */ /* 0x000fe2000fffe0ff */
[C---:B------:R-:W-:Y:S01]  /*01b0*/  IADD3 R8, PT, PT, R3.reuse, 0x20, RZ ;  /* 0x0000002003087810 */ /* 0x040fe20007ffe0ff */
[CCC-:B------:R-:W-:Y:S01]  /*01c0*/  IMAD R24, R3.reuse, R5.reuse, R2.reuse ;  /* 0x0000000503187224 */ /* 0x1c0fe200078e0202 */
[----:B------:R-:W-:Y:S01]  /*01d0*/  IADD3 R9, PT, PT, R3, 0x10, RZ ;  /* 0x0000001003097810 */ /* 0x000fe20007ffe0ff */
[-CC-:B------:R-:W-:Y:S01]  /*01e0*/  IMAD R0, R0, R5.reuse, R2.reuse ;  /* 0x0000000500007224 */ /* 0x180fe200078e0202 */
[----:B------:R-:W-:Y:S01]  /*01f0*/  ULEA UR5, UR6, UR5, 0x18 ;  /* 0x0000000506057291 */ /* 0x000fe2000f8ec0ff */
[-CC-:B------:R-:W-:Y:S02]  /*0200*/  IMAD R8, R8, R5.reuse, R2.reuse ;  /* 0x0000000508087224 */ /* 0x180fe400078e0202 */
[----:B------:R-:W-:Y:S02]  /*0210*/  HFMA2 R31, -RZ, RZ, 0, 0 ;  /* 0x00000000ff1f7431 */ /* 0x000fe400000001ff */
[----:B------:R-:W-:Y:S01]  /*0220*/  IMAD R9, R9, R5, R2 ;  /* 0x0000000509097224 */ /* 0x000fe200078e0202 */
[----:B------:R-:W-:-:S02]  /*0230*/  LEA R30, R11, R0, 0x4 ;  /* 0x000000000b1e7211 */ /* 0x000fc400078e20ff */
[----:B------:R-:W-:Y:S02]  /*0240*/  LOP3.LUT R0, R29, 0x7fffffc, RZ, 0xc0, !PT ;  /* 0x07fffffc1d007812 */ /* 0x000fe400078ec0ff */
[----:B------:R-:W-:Y:S02]  /*0250*/  LEA R22, R2, UR5, 0x2 ;  /* 0x0000000502167c11 */ /* 0x000fe4000f8e10ff */
[C---:B------:R-:W-:Y:S02]  /*0260*/  LEA R24, R11.reuse, R24, 0x4 ;  /* 0x000000180b187211 */ /* 0x040fe400078e20ff */
[C---:B------:R-:W-:Y:S02]  /*0270*/  LEA R28, R11.reuse, R8, 0x4 ;  /* 0x000000080b1c7211 */ /* 0x040fe400078e20ff */
[----:B------:R-:W-:Y:S02]  /*0280*/  LEA R26, R11, R9, 0x4 ;  /* 0x000000090b1a7211 */ /* 0x000fe400078e20ff */
[----:B------:R-:W-:-:S02]  /*0290*/  MOV R27, R21 ;  /* 0x00000015001b7202 */ /* 0x000fc40000000f00 */
[----:B------:R-:W-:Y:S02]  /*02a0*/  LEA R23, R2, R7, 0x2 ;  /* 0x0000000702177211 */ /* 0x000fe400078e10ff */
[----:B------:R-:W-:Y:S02]  /*02b0*/  IADD3 R25, PT, PT, -R0, RZ, RZ ;  /* 0x000000ff00197210 */ /* 0x000fe40007ffe1ff */
[----:B------:R-:W-:-:S07]  /*02c0*/  LEA R20, R3, R22, 0x6 ;  /* 0x0000001603147211 */ /* 0x000fce00078e30ff */
.L_x_5:
[----:B------:R-:W0:Y:S08]  /*02d0*/  LDC.64 R16, c[0x0][0x380] ;  /* 0x0000e000ff107b82 */ /* 0x000e300000000a00 */
[----:B------:R-:W1:Y:S01]  /*02e0*/  LDC.64 R18, c[0x0][0x388] ;  /* 0x0000e200ff127b82 */ /* 0x000e620000000a00 */
[----:B0-----:R-:W-:-:S05]  /*02f0*/  IMAD.WIDE R16, R27, 0x4, R16 ;  /* 0x000000041b107825 */ /* 0x001fca00078e0210 */
[----:B------:R-:W2:Y:S01]  /*0300*/  LDG.E R10, desc[UR8][R16.64] ;  /* 0x00000008100a7981 */ /* 0x000ea2000c1e1900 */
[----:B-1----:R-:W-:-:S05]  /*0310*/  IMAD.WIDE.U32 R8, R24, 0x4, R18 ;  /* 0x0000000418087825 */ /* 0x002fca00078e0012 */
[----:B------:R-:W3:Y:S04]  /*0320*/  LDG.E R35, desc[UR8][R8.64] ;  /* 0x0000000808237981 */ /* 0x000ee8000c1e1900 */
[----:B--2---:R-:W-:Y:S04]  /*0330*/  STS [R23], R10 ;  /* 0x0000000a17007388 */ /* 0x004fe80000000800 */
[----:B---3--:R-:W-:Y:S01]  /*0340*/  STS [R20], R35 ;  /* 0x0000002314007388 */ /* 0x008fe20000000800 */
[----:B------:R-:W-:Y:S06]  /*0350*/  BAR.SYNC.DEFER_BLOCKING 0x0 ;  /* 0x0000000000007b1d */ /* 0x000fec0000010000 */
[----:B------:R-:W-:Y:S04]  /*0360*/  LDS R11, [R22] ;  /* 0x00000000160b7984 */ /* 0x000fe80000000800 */
[----:B------:R-:W0:Y:S04]  /*0370*/  LDS.128 R12, [R7] ;  /* 0x00000000070c7984 */ /* 0x000e280000000c00 */
[----:B------:R-:W1:Y:S04]  /*0380*/  LDS R37, [R22+0x40] ;  /* 0x0000400016257984 */ /* 0x000e680000000800 */
[----:B------:R-:W2:Y:S01]  /*0390*/  LDS R33, [R22+0x80] ;  /* 0x0000800016217984 */ /* 0x000ea20000000800 */
[----:B0-----:R-:W-:-:S03]  /*03a0*/  FFMA R32, R12, R11, R31 ;  /* 0x0000000b0c207223 */ /* 0x001fc6000000001f */
[----:B------:R-:W0:Y:S01]  /*03b0*/  LDS R12, [R22+0xc0] ;  /* 0x0000c000160c7984 */ /* 0x000e220000000800 */
[----:B-1----:R-:W-:-:S03]  /*03c0*/  FFMA R34, R37, R13, R32 ;  /* 0x0000000d25227223 */ /* 0x002fc60000000020 */
[----:B------:R-:W-:Y:S04]  /*03d0*/  LDS R13, [R22+0x100] ;  /* 0x00010000160d7984 */ /* 0x000fe80000000800 */
[----:B------:R-:W1:Y:S04]  /*03e0*/  LDS.128 R8, [R7+0x10] ;  /* 0x0000100007087984 */ /* 0x000e680000000c00 */
[----:B------:R-:W3:Y:S04]  /*03f0*/  LDS R32, [R22+0x140] ;  /* 0x0001400016207984 */ /* 0x000ee80000000800 */
[----:B------:R-:W4:Y:S01]  /*0400*/  LDS R31, [R22+0x180] ;  /* 0x00018000161f7984 */ /* 0x000f220000000800 */
[----:B--2---:R-:W-:-:S03]  /*0410*/  FFMA R33, R33, R14, R34 ;  /* 0x0000000e21217223 */ /* 0x004fc60000000022 */
[----:B------:R-:W-:Y:S04]  /*0420*/  LDS R37, [R22+0x340] ;  /* 0x0003400016257984 */ /* 0x000fe80000000800 */
[----:B------:R-:W-:Y:S01]  /*0430*/  LDS R34, [R22+0x3c0] ;  /* 0x0003c00016227984 */ /* 0x000fe20000000800 */
[----:B0-----:R-:W-:-:S03]  /*0440*/  FFMA R15, R12, R15, R33 ;  /* 0x0000000f0c0f7223 */ /* 0x001fc60000000021 */
[----:B------:R-:W-:Y:S01]  /*0450*/  LDS R33, [R22+0x240] ;  /* 0x0002400016217984 */ /* 0x000fe20000000800 */
[----:B-1----:R-:W-:-:S03]  /*0460*/  FFMA R13, R8, R13, R15 ;  /* 0x0000000d080d7223 */ /* 0x002fc6000000000f */
[----:B------:R-:W0:Y:S01]  /*0470*/  LDS R8, [R22+0x1c0] ;  /* 0x0001c00016087984 */ /* 0x000e220000000800 */
[----:B---3--:R-:W-:-:S03]  /*0480*/  FFMA R32, R32, R9, R13 ;  /* 0x0000000920207223 */ /* 0x008fc6000000000d */
[----:B------:R-:W-:Y:S04]  /*0490*/  LDS R9, [R22+0x200] ;  /* 0x0002000016097984 */ /* 0x000fe80000000800 */
[----:B------:R-:W1:Y:S01]  /*04a0*/  LDS.128 R12, [R7+0x20] ;  /* 0x00002000070c7984 */ /* 0x000e620000000c00 */
[----:B----4-:R-:W-:-:S03]  /*04b0*/  FFMA R31, R31, R10, R32 ;  /* 0x0000000a1f1f7223 */ /* 0x010fc60000000020 */
[----:B------:R-:W2:Y:S04]  /*04c0*/  LDS R32, [R22+0x280] ;  /* 0x0002800016207984 */ /* 0x000ea80000000800 */
[----:B------:R-:W3:Y:S01]  /*04d0*/  LDS R10, [R22+0x2c0] ;  /* 0x0002c000160a7984 */ /* 0x000ee20000000800 */
[----:B0-----:R-:W-:-:S03]  /*04e0*/  FFMA R11, R8, R11, R31 ;  /* 0x0000000b080b7223 */ /* 0x001fc6000000001f */
[----:B------:R-:W-:Y:S01]  /*04f0*/  LDS R31, [R22+0x380] ;  /* 0x00038000161f7984 */ /* 0x000fe20000000800 */
[----:B-1----:R-:W-:-:S03]  /*0500*/  FFMA R12, R12, R9, R11 ;  /* 0x000000090c0c7223 */ /* 0x002fc6000000000b */
[----:B------:R-:W-:Y:S01]  /*0510*/  LDS R9, [R22+0x300] ;  /* 0x0003000016097984 */ /* 0x000fe20000000800 */
[----:B------:R-:W-:-:S04]  /*0520*/  FFMA R13, R33, R13, R12 ;  /* 0x0000000d210d7223 */ /* 0x000fc8000000000c */
[----:B--2---:R-:W-:-:S04]  /*0530*/  FFMA R13, R32, R14, R13 ;  /* 0x0000000e200d7223 */ /* 0x004fc8000000000d */
[----:B---3--:R-:W-:Y:S02]  /*0540*/  FFMA R11, R10, R15, R13 ;  /* 0x0000000f0a0b7223 */ /* 0x008fe4000000000d */
[----:B------:R-:W0:Y:S01]  /*0550*/  LDS.128 R12, [R7+0x30] ;  /* 0x00003000070c7984 */ /* 0x000e220000000c00 */
[----:B------:R-:W-:Y:S01]  /*0560*/  IMAD.WIDE.U32 R32, R26, 0x4, R18 ;  /* 0x000000041a207825 */ /* 0x000fe200078e0012 */
[----:B------:R-:W-:Y:S06]  /*0570*/  BAR.SYNC.DEFER_BLOCKING 0x0 ;  /* 0x0000000000007b1d */ /* 0x000fec0000010000 */
[----:B------:R-:W2:Y:S04]  /*0580*/  LDG.E R33, desc[UR8][R32.64] ;  /* 0x0000000820217981 */ /* 0x000ea8000c1e1900 */
[----:B------:R-:W3:Y:S01]  /*0590*/  LDG.E R32, desc[UR8][R16.64+0x40] ;  /* 0x0000400810207981 */ /* 0x000ee2000c1e1900 */
[----:B0-----:R-:W-:-:S04]  /*05a0*/  FFMA R12, R12, R9, R11 ;  /* 0x000000090c0c7223 */ /* 0x001fc8000000000b */
[----:B------:R-:W-:-:S04]  /*05b0*/  FFMA R36, R37, R13, R12 ;  /* 0x0000000d25247223 */ /* 0x000fc8000000000c */
[----:B------:R-:W-:-:S04]  /*05c0*/  FFMA R31, R31, R14, R36 ;  /* 0x0000000e1f1f7223 */ /* 0x000fc80000000024 */
[----:B------:R-:W-:Y:S01]  /*05d0*/  FFMA R15, R34, R15, R31 ;  /* 0x0000000f220f7223 */ /* 0x000fe2000000001f */
[----:B---3--:R-:W-:Y:S04]  /*05e0*/  STS [R23], R32 ;  /* 0x0000002017007388 */ /* 0x008fe80000000800 */
[----:B--2---:R-:W-:Y:S01]  /*05f0*/  STS [R20], R33 ;  /* 0x0000002114007388 */ /* 0x004fe20000000800 */
[----:B------:R-:W-:Y:S06]  /*0600*/  BAR.SYNC.DEFER_BLOCKING 0x0 ;  /* 0x0000000000007b1d */ /* 0x000fec0000010000 */
[----:B------:R-:W-:Y:S04]  /*0610*/  LDS R35, [R22] ;  /* 0x0000000016237984 */ /* 0x000fe80000000800 */
[----:B------:R-:W0:Y:S04]  /*0620*/  LDS.128 R8, [R7] ;  /* 0x0000000007087984 */ /* 0x000e280000000c00 */
[----:B------:R-:W1:Y:S04]  /*0630*/  LDS R12, [R22+0x40] ;  /* 0x00004000160c7984 */ /* 0x000e680000000800 */
[----:B------:R-:W2:Y:S04]  /*0640*/  LDS R31, [R22+0x80] ;  /* 0x00008000161f7984 */ /* 0x000ea80000000800 */
[----:B------:R-:W-:Y:S04]  /*0650*/  LDS R32, [R22+0x140] ;  /* 0x0001400016207984 */ /* 0x000fe80000000800 */
[----:B------:R-:W-:Y:S04]  /*0660*/  LDS R33, [R22+0x180] ;  /* 0x0001800016217984 */ /* 0x000fe80000000800 */
[----:B------:R-:W-:Y:S01]  /*0670*/  LDS R37, [R22+0x340] ;  /* 0x0003400016257984 */ /* 0x000fe20000000800 */
[----:B0-----:R-:W-:-:S03]  /*0680*/  FFMA R15, R8, R35, R15 ;  /* 0x00000023080f7223 */ /* 0x001fc6000000000f */
[----:B------:R-:W0:Y:S01]  /*0690*/  LDS R8, [R22+0xc0] ;  /* 0x0000c00016087984 */ /* 0x000e220000000800 */
[----:B-1----:R-:W-:-:S03]  /*06a0*/  FFMA R34, R12, R9, R15 ;  /* 0x000000090c227223 */ /* 0x002fc6000000000f */
[----:B------:R-:W-:Y:S04]  /*06b0*/  LDS R9, [R22+0x100] ;  /* 0x0001000016097984 */ /* 0x000fe80000000800 */
[----:B------:R-:W1:Y:S01]  /*06c0*/  LDS.128 R12, [R7+0x10] ;  /* 0x00001000070c7984 */ /* 0x000e620000000c00 */
[----:B--2---:R-:W-:-:S03]  /*06d0*/  FFMA R31, R31, R10, R34 ;  /* 0x0000000a1f1f7223 */ /* 0x004fc60000000022 */
[----:B------:R-:W-:Y:S01]  /*06e0*/  LDS R34, [R22+0x3c0] ;  /* 0x0003c00016227984 */ /* 0x000fe20000000800 */
[----:B0-----:R-:W-:-:S03]  /*06f0*/  FFMA R11, R8, R11, R31 ;  /* 0x0000000b080b7223 */ /* 0x001fc6000000001f */
[----:B------:R-:W-:Y:S01]  /*0700*/  LDS R31, [R22+0x240] ;  /* 0x00024000161f7984 */ /* 0x000fe20000000800 */
[----:B-1----:R-:W-:-:S03]  /*0710*/  FFMA R9, R12, R9, R11 ;  /* 0x000000090c097223 */ /* 0x002fc6000000000b */
[----:B------:R-:W0:Y:S01]  /*0720*/  LDS R12, [R22+0x1c0] ;  /* 0x0001c000160c7984 */ /* 0x000e220000000800 */
[----:B------:R-:W-:-:S03]  /*0730*/  FFMA R32, R32, R13, R9 ;  /* 0x0000000d20207223 */ /* 0x000fc60000000009 */
[----:B------:R-:W-:Y:S04]  /*0740*/  LDS R13, [R22+0x200] ;  /* 0x00020000160d7984 */ /* 0x000fe80000000800 */
[----:B------:R-:W1:Y:S01]  /*0750*/  LDS.128 R8, [R7+0x20] ;  /* 0x0000200007087984 */ /* 0x000e620000000c00 */
[----:B------:R-:W-:-:S03]  /*0760*/  FFMA R33, R33, R14, R32 ;  /* 0x0000000e21217223 */ /* 0x000fc60000000020 */
[----:B------:R-:W2:Y:S04]  /*0770*/  LDS R32, [R22+0x280] ;  /* 0x0002800016207984 */ /* 0x000ea80000000800 */
[----:B------:R-:W3:Y:S01]  /*0780*/  LDS R14, [R22+0x2c0] ;  /* 0x0002c000160e7984 */ /* 0x000ee20000000800 */
[----:B0-----:R-:W-:-:S04]  /*0790*/  FFMA R15, R12, R15, R33 ;  /* 0x0000000f0c0f7223 */ /* 0x001fc80000000021 */
[----:B-1----:R-:W-:-:S04]  /*07a0*/  FFMA R8, R8, R13, R15 ;  /* 0x0000000d08087223 */ /* 0x002fc8000000000f */
[----:B------:R-:W-:Y:S02]  /*07b0*/  FFMA R9, R31, R9, R8 ;  /* 0x000000091f097223 */ /* 0x000fe40000000008 */
[----:B------:R-:W-:Y:S02]  /*07c0*/  LDS R31, [R22+0x380] ;  /* 0x00038000161f7984 */ /* 0x000fe40000000800 */
[----:B--2---:R-:W-:Y:S02]  /*07d0*/  FFMA R13, R32, R10, R9 ;  /* 0x0000000a200d7223 */ /* 0x004fe40000000009 */
[----:B------:R-:W-:Y:S02]  /*07e0*/  LDS R9, [R22+0x300] ;  /* 0x0003000016097984 */ /* 0x000fe40000000800 */
        /* <DEDUP_REMOVED lines=10> */
[----:B------:R-:W-:Y:S01]  /*0890*/  IMAD.WIDE.U32 R18, R30, 0x4, R18 ;  /* 0x000000041e127825 */ /* 0x000fe200078e0012 */
        /* <DEDUP_REMOVED lines=8> */
[----:B------:R-:W-:Y:S01]  /*0920*/  LDS R34, [R22+0x340] ;  /* 0x0003400016227984 */ /* 0x000fe20000000800 */
[----:B0-----:R-:W-:-:S03]  /*0930*/  FFMA R15, R8, R35, R15 ;  /* 0x00000023080f7223 */ /* 0x001fc6000000000f */
[----:B------:R-:W0:Y:S01]  /*0940*/  LDS R35, [R22+0xc0] ;  /* 0x0000c00016237984 */ /* 0x000e220000000800 */
[----:B-1----:R-:W-:-:S03]  /*0950*/  FFMA R32, R12, R9, R15 ;  /* 0x000000090c207223 */ /* 0x002fc6000000000f */
[----:B------:R-:W-:Y:S04]  /*0960*/  LDS R9, [R22+0x100] ;  /* 0x0001000016097984 */ /* 0x000fe80000000800 */
[----:B------:R-:W1:Y:S04]  /*0970*/  LDS.128 R12, [R7+0x10] ;  /* 0x00001000070c7984 */ /* 0x000e680000000c00 */
[----:B------:R-:W3:Y:S01]  /*0980*/  LDS R8, [R22+0x140] ;  /* 0x0001400016087984 */ /* 0x000ee20000000800 */
[----:B--2---:R-:W-:-:S03]  /*0990*/  FFMA R10, R31, R10, R32 ;  /* 0x0000000a1f0a7223 */ /* 0x004fc60000000020 */
[----:B------:R-:W2:Y:S01]  /*09a0*/  LDS R31, [R22+0x180] ;  /* 0x00018000161f7984 */ /* 0x000ea20000000800 */
[----:B0-----:R-:W-:-:S03]  /*09b0*/  FFMA R11, R35, R11, R10 ;  /* 0x0000000b230b7223 */ /* 0x001fc6000000000a */
[----:B------:R-:W-:Y:S01]  /*09c0*/  LDS R35, [R22+0x240] ;  /* 0x0002400016237984 */ /* 0x000fe20000000800 */
[----:B-1----:R-:W-:-:S03]  /*09d0*/  FFMA R9, R12, R9, R11 ;  /* 0x000000090c097223 */ /* 0x002fc6000000000b */
[----:B------:R-:W0:Y:S01]  /*09e0*/  LDS R12, [R22+0x1c0] ;  /* 0x0001c000160c7984 */ /* 0x000e220000000800 */
[----:B---3--:R-:W-:-:S03]  /*09f0*/  FFMA R32, R8, R13, R9 ;  /* 0x0000000d08207223 */ /* 0x008fc60000000009 */
[----:B------:R-:W1:Y:S04]  /*0a00*/  LDS.128 R8, [R7+0x20] ;  /* 0x0000200007087984 */ /* 0x000e680000000c00 */
[----:B------:R-:W3:Y:S01]  /*0a10*/  LDS R13, [R22+0x280] ;  /* 0x00028000160d7984 */ /* 0x000ee20000000800 */
[----:B--2---:R-:W-:-:S03]  /*0a20*/  FFMA R31, R31, R14, R32 ;  /* 0x0000000e1f1f7223 */ /* 0x004fc60000000020 */
[----:B------:R-:W-:Y:S01]  /*0a30*/  LDS R32, [R22+0x3c0] ;  /* 0x0003c00016207984 */ /* 0x000fe20000000800 */
[----:B0-----:R-:W-:-:S04]  /*0a40*/  FFMA R15, R12, R15, R31 ;  /* 0x0000000f0c0f7223 */ /* 0x001fc8000000001f */
[----:B-1----:R-:W-:Y:S02]  /*0a50*/  FFMA R8, R8, R33, R15 ;  /* 0x0000002108087223 */ /* 0x002fe4000000000f */
[----:B------:R-:W-:Y:S02]  /*0a60*/  LDS R33, [R22+0x380] ;  /* 0x0003800016217984 */ /* 0x000fe40000000800 */
[----:B------:R-:W-:Y:S02]  /*0a70*/  FFMA R12, R35, R9, R8 ;  /* 0x00000009230c7223 */ /* 0x000fe40000000008 */
[----:B------:R-:W0:Y:S02]  /*0a80*/  LDS R8, [R22+0x2c0] ;  /* 0x0002c00016087984 */ /* 0x000e240000000800 */
[----:B---3--:R-:W-:Y:S02]  /*0a90*/  FFMA R9, R13, R10, R12 ;  /* 0x0000000a0d097223 */ /* 0x008fe4000000000c */
[----:B------:R-:W-:Y:S04]  /*0aa0*/  LDS R35, [R22+0x300] ;  /* 0x0003000016237984 */ /* 0x000fe80000000800 */
[----:B------:R-:W1:Y:S01]  /*0ab0*/  LDS.128 R12, [R7+0x30] ;  /* 0x00003000070c7984 */ /* 0x000e620000000c00 */
[----:B------:R-:W-:Y:S06]  /*0ac0*/  BAR.SYNC.DEFER_BLOCKING 0x0 ;  /* 0x0000000000007b1d */ /* 0x000fec0000010000 */
[----:B------:R0:W2:Y:S04]  /*0ad0*/  LDG.E R16, desc[UR8][R16.64+0xc0] ;  /* 0x0000c00810107981 */ /* 0x0000a8000c1e1900 */
[----:B------:R-:W3:Y:S01]  /*0ae0*/  LDG.E R19, desc[UR8][R18.64] ;  /* 0x0000000812137981 */ /* 0x000ee2000c1e1900 */
[----:B0-----:R-:W-:-:S04]  /*0af0*/  FFMA R17, R8, R11, R9 ;  /* 0x0000000b08117223 */ /* 0x001fc80000000009 */
[----:B-1----:R-:W-:-:S04]  /*0b00*/  FFMA R35, R12, R35, R17 ;  /* 0x000000230c237223 */ /* 0x002fc80000000011 */
[----:B------:R-:W-:-:S04]  /*0b10*/  FFMA R34, R34, R13, R35 ;  /* 0x0000000d22227223 */ /* 0x000fc80000000023 */
[----:B------:R-:W-:-:S04]  /*0b20*/  FFMA R33, R33, R14, R34 ;  /* 0x0000000e21217223 */ /* 0x000fc80000000022 */
[----:B------:R-:W-:Y:S01]  /*0b30*/  FFMA R17, R32, R15, R33 ;  /* 0x0000000f20117223 */ /* 0x000fe20000000021 */
[----:B------:R-:W-:-:S04]  /*0b40*/  IADD3 R25, PT, PT, R25, 0x4, RZ ;  /* 0x0000000419197810 */ /* 0x000fc80007ffe0ff */
[----:B------:R-:W-:Y:S02]  /*0b50*/  ISETP.NE.AND P0, PT, R25, RZ, PT ;  /* 0x000000ff1900720c */ /* 0x000fe40003f05270 */
[----:B------:R-:W-:Y:S02]  /*0b60*/  IADD3 R27, PT, PT, R27, 0x40, RZ ;  /* 0x000000401b1b7810 */ /* 0x000fe40007ffe0ff */
[C---:B------:R-:W-:Y:S02]  /*0b70*/  LEA R30, R5.reuse, R30, 0x6 ;  /* 0x0000001e051e7211 */ /* 0x040fe400078e30ff */
[C---:B------:R-:W-:Y:S02]  /*0b80*/  LEA R28, R5.reuse, R28, 0x6 ;  /* 0x0000001c051c7211 */ /* 0x040fe400078e30ff */
[C---:B------:R-:W-:Y:S02]  /*0b90*/  LEA R26, R5.reuse, R26, 0x6 ;  /* 0x0000001a051a7211 */ /* 0x040fe400078e30ff */
        /* <DEDUP_REMOVED lines=9> */
[----:B------:R-:W-:Y:S04]  /*0c30*/  LDS R33, [R22+0x100] ;  /* 0x0001000016217984 */ /* 0x000fe80000000800 */
[----:B------:R-:W4:Y:S04]  /*0c40*/  LDS.128 R12, [R7+0x10] ;  /* 0x00001000070c7984 */ /* 0x000f280000000c00 */
[----:B------:R-:W5:Y:S04]  /*0c50*/  LDS R32, [R22+0x140] ;  /* 0x0001400016207984 */ /* 0x000f680000000800 */
[----:B------:R-:W5:Y:S01]  /*0c60*/  LDS R35, [R22+0x180] ;  /* 0x0001800016237984 */ /* 0x000f620000000800 */
[----:B0-----:R-:W-:-:S03]  /*0c70*/  FFMA R17, R8, R31, R17 ;  /* 0x0000001f08117223 */ /* 0x001fc60000000011 */
[----:B------:R-:W0:Y:S01]  /*0c80*/  LDS R8, [R22+0x1c0] ;  /* 0x0001c00016087984 */ /* 0x000e220000000800 */
[----:B-1----:R-:W-:-:S03]  /*0c90*/  FFMA R36, R36, R9, R17 ;  /* 0x0000000924247223 */ /* 0x002fc60000000011 */
[----:B------:R-:W-:Y:S04]  /*0ca0*/  LDS R31, [R22+0x200] ;  /* 0x00020000161f7984 */ /* 0x000fe80000000800 */
[----:B------:R-:W1:Y:S01]  /*0cb0*/  LDS.128 R16, [R7+0x20] ;  /* 0x0000200007107984 */ /* 0x000e620000000c00 */
[----:B--2---:R-:W-:-:S04]  /*0cc0*/  FFMA R37, R37, R10, R36 ;  /* 0x0000000a25257223 */ /* 0x004fc80000000024 */
[----:B---3--:R-:W-:-:S04]  /*0cd0*/  FFMA R11, R34, R11, R37 ;  /* 0x0000000b220b7223 */ /* 0x008fc80000000025 */
[----:B----4-:R-:W-:Y:S02]  /*0ce0*/  FFMA R11, R12, R33, R11 ;  /* 0x000000210c0b7223 */ /* 0x010fe4000000000b */
[----:B------:R-:W2:Y:S02]  /*0cf0*/  LDS R12, [R22+0x240] ;  /* 0x00024000160c7984 */ /* 0x000ea40000000800 */
[----:B-----5:R-:W-:Y:S02]  /*0d00*/  FFMA R32, R32, R13, R11 ;  /* 0x0000000d20207223 */ /* 0x020fe4000000000b */
[----:B------:R-:W3:Y:S02]  /*0d10*/  LDS R13, [R22+0x280] ;  /* 0x00028000160d7984 */ /* 0x000ee40000000800 */
[----:B------:R-:W-:Y:S02]  /*0d20*/  FFMA R35, R35, R14, R32 ;  /* 0x0000000e23237223 */ /* 0x000fe40000000020 */
[----:B------:R-:W4:Y:S04]  /*0d30*/  LDS R14, [R22+0x2c0] ;  /* 0x0002c000160e7984 */ /* 0x000f280000000800 */
[----:B------:R-:W-:Y:S01]  /*0d40*/  LDS R32, [R22+0x340] ;  /* 0x0003400016207984 */ /* 0x000fe20000000800 */
[----:B0-----:R-:W-:-:S03]  /*0d50*/  FFMA R35, R8, R15, R35 ;  /* 0x0000000f08237223 */ /* 0x001fc60000000023 */
[----:B------:R-:W-:Y:S04]  /*0d60*/  LDS R15, [R22+0x300] ;  /* 0x00030000160f7984 */ /* 0x000fe80000000800 */
[----:B------:R-:W0:Y:S01]  /*0d70*/  LDS.128 R8, [R7+0x30] ;  /* 0x0000300007087984 */ /* 0x000e220000000c00 */
[----:B-1----:R-:W-:-:S03]  /*0d80*/  FFMA R35, R16, R31, R35 ;  /* 0x0000001f10237223 */ /* 0x002fc60000000023 */
[----:B------:R-:W1:Y:S04]  /*0d90*/  LDS R31, [R22+0x380] ;  /* 0x00038000161f7984 */ /* 0x000e680000000800 */
[----:B------:R-:W5:Y:S01]  /*0da0*/  LDS R16, [R22+0x3c0] ;  /* 0x0003c00016107984 */ /* 0x000f620000000800 */
[----:B--2---:R-:W-:-:S04]  /*0db0*/  FFMA R12, R12, R17, R35 ;  /* 0x000000110c0c7223 */ /* 0x004fc80000000023 */
[----:B---3--:R-:W-:-:S04]  /*0dc0*/  FFMA R13, R13, R18, R12 ;  /* 0x000000120d0d7223 */ /* 0x008fc8000000000c */
[----:B----4-:R-:W-:-:S04]  /*0dd0*/  FFMA R13, R14, R19, R13 ;  /* 0x000000130e0d7223 */ /* 0x010fc8000000000d */
[----:B0-----:R-:W-:-:S04]  /*0de0*/  FFMA R13, R8, R15, R13 ;  /* 0x0000000f080d7223 */ /* 0x001fc8000000000d */
[----:B------:R-:W-:-:S04]  /*0df0*/  FFMA R32, R32, R9, R13 ;  /* 0x0000000920207223 */ /* 0x000fc8000000000d */
[----:B-1----:R-:W-:-:S04]  /*0e00*/  FFMA R31, R31, R10, R32 ;  /* 0x0000000a1f1f7223 */ /* 0x002fc80000000020 */
[----:B-----5:R-:W-:Y:S01]  /*0e10*/  FFMA R31, R16, R11, R31 ;  /* 0x0000000b101f7223 */ /* 0x020fe2000000001f */
[----:B------:R-:W-:Y:S06]  /*0e20*/  BAR.SYNC.DEFER_BLOCKING 0x0 ;  /* 0x0000000000007b1d */ /* 0x000fec0000010000 */
[----:B------:R-:W-:Y:S05]  /*0e30*/  @P0 BRA `(.L_x_5) ;  /* 0xfffffff400240947 */ /* 0x000fea000383ffff */
.L_x_4:
[----:B------:R-:W-:-:S13]  /*0e40*/  LOP3.LUT P0, R8, R29, 0x3, RZ, 0xc0, !PT ;  /* 0x000000031d087812 */ /* 0x000fda000780c0ff */
[----:B------:R-:W-:Y:S05]  /*0e50*/  @!P0 BRA `(.L_x_3) ;  /* 0x00000008007c8947 */ /* 0x000fea0003800000 */
[----:B------:R-:W-:Y:S02]  /*0e60*/  ISETP.NE.AND P0, PT, R8, 0x1, PT ;  /* 0x000000010800780c */ /* 0x000fe40003f05270 */
[----:B------:R-:W-:-:S04]  /*0e70*/  LOP3.LUT R29, R29, 0x1, RZ, 0xc0, !PT ;  /* 0x000000011d1d7812 */ /* 0x000fc800078ec0ff */
[----:B------:R-:W-:-:S07]  /*0e80*/  ISETP.NE.U32.AND P1, PT, R29, 0x1, PT ;  /* 0x000000011d00780c */ /* 0x000fce0003f25070 */
[----:B------:R-:W-:Y:S06]  /*0e90*/  @!P0 BRA `(.L_x_6) ;  /* 0x0000000400908947 */ /* 0x000fec0003800000 */
[----:B------:R-:W0:Y:S01]  /*0ea0*/  LDC.64 R22, c[0x0][0x380] ;  /* 0x0000e000ff167b82 */ /* 0x000e220000000a00 */
[C---:B------:R-:W-:Y:S02]  /*0eb0*/  LEA R18, R0.reuse, R3, 0x4 ;  /* 0x0000000300127211 */ /* 0x040fe400078e20ff */
[----:B------:R-:W-:-:S03]  /*0ec0*/  LEA R9, R0, R21, 0x4 ;  /* 0x0000001500097211 */ /* 0x000fc600078e20ff */
[----:B------:R-:W-:Y:S02]  /*0ed0*/  IMAD R13, R18, R5, R4 ;  /* 0x00000005120d7224 */ /* 0x000fe400078e0204 */
[----:B------:R-:W1:Y:S01]  /*0ee0*/  LDC.64 R16, c[0x0][0x388] ;  /* 0x0000e200ff107b82 */ /* 0x000e620000000a00 */
[----:B0-----:R-:W-:-:S05]  /*0ef0*/  IMAD.WIDE R22, R9, 0x4, R22 ;  /* 0x0000000409167825 */ /* 0x001fca00078e0216 */
[----:B------:R-:W2:Y:S01]  /*0f00*/  LDG.E R19, desc[UR8][R22.64] ;  /* 0x0000000816137981 */ /* 0x000ea2000c1e1900 */
[----:B-1----:R-:W-:-:S05]  /*0f10*/  IMAD.WIDE.U32 R12, R13, 0x4, R16 ;  /* 0x000000040d0c7825 */ /* 0x002fca00078e0010 */
[----:B------:R-:W3:Y:S01]  /*0f20*/  LDG.E R25, desc[UR8][R12.64] ;  /* 0x000000080c197981 */ /* 0x000ee2000c1e1900 */
[----:B------:R-:W-:-:S04]  /*0f30*/  UIADD3 UR5, UPT, UPT, UR4, 0x400, URZ ;  /* 0x0000040004057890 */ /* 0x000fc8000fffe0ff */
[----:B------:R-:W-:Y:S01]  /*0f40*/  ULEA UR5, UR6, UR5, 0x18 ;  /* 0x0000000506057291 */ /* 0x000fe2000f8ec0ff */
[----:B------:R-:W-:-:S05]  /*0f50*/  LEA R30, R2, R7, 0x2 ;  /* 0x00000007021e7211 */ /* 0x000fca00078e10ff */
[----:B------:R-:W-:-:S04]  /*0f60*/  LEA R20, R2, UR5, 0x2 ;  /* 0x0000000502147c11 */ /* 0x000fc8000f8e10ff */
[----:B------:R-:W-:Y:S02]  /*0f70*/  LEA R32, R3, R20, 0x6 ;  /* 0x0000001403207211 */ /* 0x000fe400078e30ff */
[----:B------:R-:W-:Y:S01]  /*0f80*/  IADD3 R18, PT, PT, R18, 0x10, RZ ;  /* 0x0000001012127810 */ /* 0x000fe20007ffe0ff */
        /* <DEDUP_REMOVED lines=11> */
[----:B------:R-:W5:Y:S04]  /*1040*/  LDS R19, [R20+0x180] ;  /* 0x0001800014137984 */ /* 0x000f680000000800 */
[----:B------:R-:W5:Y:S04]  /*1050*/  LDS R24, [R20+0x1c0] ;  /* 0x0001c00014187984 */ /* 0x000f680000000800 */
[----:B------:R-:W-:Y:S01]  /*1060*/  LDS R36, [R20+0x240] ;  /* 0x0002400014247984 */ /* 0x000fe20000000800 */
[----:B0-----:R-:W-:-:S03]  /*1070*/  FFMA R8, R8, R27, R31 ;  /* 0x0000001b08087223 */ /* 0x001fc6000000001f */
[----:B------:R-:W-:Y:S01]  /*1080*/  LDS R27, [R20+0x200] ;  /* 0x00020000141b7984 */ /* 0x000fe20000000800 */
[----:B-1----:R-:W-:-:S03]  /*1090*/  FFMA R9, R29, R9, R8 ;  /* 0x000000091d097223 */ /* 0x002fc60000000008 */
[----:B------:R-:W-:Y:S01]  /*10a0*/  LDS R29, [R20+0x300] ;  /* 0x00030000141d7984 */ /* 0x000fe20000000800 */
[----:B--2---:R-:W-:-:S03]  /*10b0*/  FFMA R10, R28, R10, R9 ;  /* 0x0000000a1c0a7223 */ /* 0x004fc60000000009 */
[----:B------:R-:W-:Y:S01]  /*10c0*/  LDS R31, [R20+0x380] ;  /* 0x00038000141f7984 */ /* 0x000fe20000000800 */
[----:B---3--:R-:W-:-:S03]  /*10d0*/  FFMA R11, R33, R11, R10 ;  /* 0x0000000b210b7223 */ /* 0x008fc6000000000a */
[----:B------:R-:W-:Y:S04]  /*10e0*/  LDS R33, [R20+0x280] ;  /* 0x0002800014217984 */ /* 0x000fe80000000800 */
[----:B------:R-:W-:Y:S01]  /*10f0*/  LDS R28, [R20+0x3c0] ;  /* 0x0003c000141c7984 */ /* 0x000fe20000000800 */
[----:B----4-:R-:W-:-:S03]  /*1100*/  FFMA R11, R12, R34, R11 ;  /* 0x000000220c0b7223 */ /* 0x010fc6000000000b */
[----:B------:R-:W-:Y:S01]  /*1110*/  LDS R34, [R20+0x2c0] ;  /* 0x0002c00014227984 */ /* 0x000fe20000000800 */
[----:B-----5:R-:W-:Y:S01]  /*1120*/  FFMA R26, R26, R13, R11 ;  /* 0x0000000d1a1a7223 */ /* 0x020fe2000000000b */
[----:B------:R-:W-:Y:S02]  /*1130*/  IMAD R13, R18, R5, R4 ;  /* 0x00000005120d7224 */ /* 0x000fe400078e0204 */
[----:B------:R-:W0:Y:S01]  /*1140*/  LDS.128 R8, [R7+0x20] ;  /* 0x0000200007087984 */ /* 0x000e220000000c00 */
[----:B------:R-:W-:Y:S01]  /*1150*/  FFMA R19, R19, R14, R26 ;  /* 0x0000000e13137223 */ /* 0x000fe2000000001a */
[----:B------:R-:W-:Y:S02]  /*1160*/  IMAD.WIDE.U32 R12, R13, 0x4, R16 ;  /* 0x000000040d0c7825 */ /* 0x000fe400078e0010 */
[----:B------:R-:W-:Y:S02]  /*1170*/  LDS R26, [R20+0x340] ;  /* 0x00034000141a7984 */ /* 0x000fe40000000800 */
[----:B------:R-:W-:-:S02]  /*1180*/  FFMA R35, R24, R15, R19 ;  /* 0x0000000f18237223 */ /* 0x000fc40000000013 */
[----:B------:R-:W1:Y:S01]  /*1190*/  LDS.128 R16, [R7+0x30] ;  /* 0x0000300007107984 */ /* 0x000e620000000c00 */
[----:B------:R-:W-:Y:S06]  /*11a0*/  BAR.SYNC.DEFER_BLOCKING 0x0 ;  /* 0x0000000000007b1d */ /* 0x000fec0000010000 */
[----:B------:R-:W2:Y:S04]  /*11b0*/  LDG.E R23, desc[UR8][R22.64+0x40] ;  /* 0x0000400816177981 */ /* 0x000ea8000c1e1900 */
[----:B------:R-:W3:Y:S01]  /*11c0*/  LDG.E R37, desc[UR8][R12.64] ;  /* 0x000000080c257981 */ /* 0x000ee2000c1e1900 */
[----:B0-----:R-:W-:-:S04]  /*11d0*/  FFMA R35, R8, R27, R35 ;  /* 0x0000001b08237223 */ /* 0x001fc80000000023 */
[----:B------:R-:W-:-:S04]  /*11e0*/  FFMA R36, R36, R9, R35 ;  /* 0x0000000924247223 */ /* 0x000fc80000000023 */
[----:B------:R-:W-:-:S04]  /*11f0*/  FFMA R33, R33, R10, R36 ;  /* 0x0000000a21217223 */ /* 0x000fc80000000024 */
[----:B------:R-:W-:-:S04]  /*1200*/  FFMA R33, R34, R11, R33 ;  /* 0x0000000b22217223 */ /* 0x000fc80000000021 */
[----:B-1----:R-:W-:-:S04]  /*1210*/  FFMA R29, R16, R29, R33 ;  /* 0x0000001d101d7223 */ /* 0x002fc80000000021 */
[----:B------:R-:W-:-:S04]  /*1220*/  FFMA R26, R26, R17, R29 ;  /* 0x000000111a1a7223 */ /* 0x000fc8000000001d */
[----:B------:R-:W-:-:S04]  /*1230*/  FFMA R31, R31, R18, R26 ;  /* 0x000000121f1f7223 */ /* 0x000fc8000000001a */
[----:B------:R-:W-:Y:S01]  /*1240*/  FFMA R33, R28, R19, R31 ;  /* 0x000000131c217223 */ /* 0x000fe2000000001f */
        /* <DEDUP_REMOVED lines=14> */
[----:B------:R-:W-:Y:S04]  /*1330*/  LDS R31, [R20+0x200] ;  /* 0x00020000141f7984 */ /* 0x000fe80000000800 */
[----:B------:R-:W5:Y:S01]  /*1340*/  LDS.128 R16, [R7+0x20] ;  /* 0x0000200007107984 */ /* 0x000f620000000c00 */
[----:B0-----:R-:W-:-:S03]  /*1350*/  FFMA R25, R12, R25, R33 ;  /* 0x000000190c197223 */ /* 0x001fc60000000021 */
[----:B------:R-:W0:Y:S01]  /*1360*/  LDS R28, [R20+0x240] ;  /* 0x00024000141c7984 */ /* 0x000e220000000800 */
[----:B-1----:R-:W-:-:S03]  /*1370*/  FFMA R24, R24, R13, R25 ;  /* 0x0000000d18187223 */ /* 0x002fc60000000019 */
[----:B------:R-:W1:Y:S01]  /*1380*/  LDS R25, [R20+0x280] ;  /* 0x0002800014197984 */ /* 0x000e620000000800 */
[----:B--2---:R-:W-:-:S03]  /*1390*/  FFMA R27, R27, R14, R24 ;  /* 0x0000000e1b1b7223 */ /* 0x004fc60000000018 */
[----:B------:R-:W2:Y:S01]  /*13a0*/  LDS R24, [R20+0x2c0] ;  /* 0x0002c00014187984 */ /* 0x000ea20000000800 */
[----:B---3--:R-:W-:-:S03]  /*13b0*/  FFMA R33, R22, R15, R27 ;  /* 0x0000000f16217223 */ /* 0x008fc6000000001b */
[----:B------:R-:W-:Y:S04]  /*13c0*/  LDS R27, [R20+0x300] ;  /* 0x00030000141b7984 */ /* 0x000fe80000000800 */
[----:B------:R-:W3:Y:S01]  /*13d0*/  LDS.128 R12, [R7+0x30] ;  /* 0x00003000070c7984 */ /* 0x000ee20000000c00 */
[----:B----4-:R-:W-:-:S03]  /*13e0*/  FFMA R33, R8, R23, R33 ;  /* 0x0000001708217223 */ /* 0x010fc60000000021 */
[----:B------:R-:W4:Y:S04]  /*13f0*/  LDS R22, [R20+0x340] ;  /* 0x0003400014167984 */ /* 0x000f280000000800 */
[----:B------:R-:W4:Y:S01]  /*1400*/  LDS R23, [R20+0x380] ;  /* 0x0003800014177984 */ /* 0x000f220000000800 */
[----:B-----5:R-:W-:-:S03]  /*1410*/  FFMA R30, R30, R9, R33 ;  /* 0x000000091e1e7223 */ /* 0x020fc60000000021 */
[----:B------:R-:W5:Y:S01]  /*1420*/  LDS R8, [R20+0x3c0] ;  /* 0x0003c00014087984 */ /* 0x000f620000000800 */
[----:B------:R-:W-:-:S04]  /*1430*/  FFMA R29, R29, R10, R30 ;  /* 0x0000000a1d1d7223 */ /* 0x000fc8000000001e */
[----:B------:R-:W-:-:S04]  /*1440*/  FFMA R11, R26, R11, R29 ;  /* 0x0000000b1a0b7223 */ /* 0x000fc8000000001d */
[----:B------:R-:W-:-:S04]  /*1450*/  FFMA R11, R16, R31, R11 ;  /* 0x0000001f100b7223 */ /* 0x000fc8000000000b */
[----:B0-----:R-:W-:-:S04]  /*1460*/  FFMA R28, R28, R17, R11 ;  /* 0x000000111c1c7223 */ /* 0x001fc8000000000b */
[----:B-1----:R-:W-:-:S04]  /*1470*/  FFMA R25, R25, R18, R28 ;  /* 0x0000001219197223 */ /* 0x002fc8000000001c */
[----:B--2---:R-:W-:-:S04]  /*1480*/  FFMA R19, R24, R19, R25 ;  /* 0x0000001318137223 */ /* 0x004fc80000000019 */
[----:B---3--:R-:W-:-:S04]  /*1490*/  FFMA R19, R12, R27, R19 ;  /* 0x0000001b0c137223 */ /* 0x008fc80000000013 */
[----:B----4-:R-:W-:-:S04]  /*14a0*/  FFMA R22, R22, R13, R19 ;  /* 0x0000000d16167223 */ /* 0x010fc80000000013 */
[----:B------:R-:W-:-:S04]  /*14b0*/  FFMA R23, R23, R14, R22 ;  /* 0x0000000e17177223 */ /* 0x000fc80000000016 */
[----:B-----5:R-:W-:Y:S01]  /*14c0*/  FFMA R31, R8, R15, R23 ;  /* 0x0000000f081f7223 */ /* 0x020fe20000000017 */
[----:B------:R-:W-:Y:S06]  /*14d0*/  BAR.SYNC.DEFER_BLOCKING 0x0 ;  /* 0x0000000000007b1d */ /* 0x000fec0000010000 */
.L_x_6:
[----:B------:R-:W-:Y:S05]  /*14e0*/  @P1 BRA `(.L_x_3) ;  /* 0x0000000000d81947 */ /* 0x000fea0003800000 */
[----:B------:R-:W0:Y:S01]  /*14f0*/  LDC.64 R8, c[0x0][0x380] ;  /* 0x0000e000ff087b82 */ /* 0x000e220000000a00 */
[C---:B------:R-:W-:Y:S02]  /*1500*/  LEA R10, R0.reuse, R3, 0x4 ;  /* 0x00000003000a7211 */ /* 0x040fe400078e20ff */
[----:B------:R-:W-:-:S03]  /*1510*/  LEA R21, R0, R21, 0x4 ;  /* 0x0000001500157211 */ /* 0x000fc600078e20ff */
[----:B------:R-:W-:Y:S02]  /*1520*/  IMAD R11, R10, R5, R4 ;  /* 0x000000050a0b7224 */ /* 0x000fe400078e0204 */
[----:B------:R-:W1:Y:S01]  /*1530*/  LDC.64 R12, c[0x0][0x388] ;  /* 0x0000e200ff0c7b82 */ /* 0x000e620000000a00 */
[----:B0-----:R-:W-:-:S05]  /*1540*/  IMAD.WIDE R8, R21, 0x4, R8 ;  /* 0x0000000415087825 */ /* 0x001fca00078e0208 */
[----:B------:R-:W2:Y:S01]  /*1550*/  LDG.E R14, desc[UR8][R8.64] ;  /* 0x00000008080e7981 */ /* 0x000ea2000c1e1900 */
[----:B-1----:R-:W-:-:S06]  /*1560*/  IMAD.WIDE.U32 R12, R11, 0x4, R12 ;  /* 0x000000040b0c7825 */ /* 0x002fcc00078e000c */
[----:B------:R-:W3:Y:S01]  /*1570*/  LDG.E R12, desc[UR8][R12.64] ;  /* 0x000000080c0c7981 */ /* 0x000ee2000c1e1900 */
[----:B------:R-:W-:-:S04]  /*1580*/  UIADD3 UR4, UPT, UPT, UR4, 0x400, URZ ;  /* 0x0000040004047890 */ /* 0x000fc8000fffe0ff */
[----:B------:R-:W-:Y:S01]  /*1590*/  ULEA UR4, UR6, UR4, 0x18 ;  /* 0x0000000406047291 */ /* 0x000fe2000f8ec0ff */
[----:B------:R-:W-:-:S05]  /*15a0*/  LEA R15, R2, R7, 0x2 ;  /* 0x00000007020f7211 */ /* 0x000fca00078e10ff */
[----:B------:R-:W-:-:S04]  /*15b0*/  LEA R0, R2, UR4, 0x2 ;  /* 0x0000000402007c11 */ /* 0x000fc8000f8e10ff */
        /* <DEDUP_REMOVED lines=26> */
[----:B------:R-:W4:Y:S01]  /*1760*/  LDS R10, [R0+0x340] ;  /* 0x00034000000a7984 */ /* 0x000f220000000800 */
[----:B-----5:R-:W-:-:S03]  /*1770*/  FFMA R2, R2, R17, R3 ;  /* 0x0000001102027223 */ /* 0x020fc60000000003 */
[----:B------:R-:W5:Y:S04]  /*1780*/  LDS R16, [R0+0x380] ;  /* 0x0003800000107984 */ /* 0x000f680000000800 */
        /* <DEDUP_REMOVED lines=9> */
[----:B-----5:R-:W-:-:S04]  /*1820*/  FFMA R16, R16, R30, R9 ;  /* 0x0000001e10107223 */ /* 0x020fc80000000009 */
[----:B------:R-:W-:Y:S01]  /*1830*/  FFMA R31, R3, R31, R16 ;  /* 0x0000001f031f7223 */ /* 0x000fe20000000010 */
[----:B------:R-:W-:Y:S06]  /*1840*/  BAR.SYNC.DEFER_BLOCKING 0x0 ;  /* 0x0000000000007b1d */ /* 0x000fec0000010000 */
.L_x_3:
[----:B------:R-:W0:Y:S01]  /*1850*/  LDC.64 R2, c[0x0][0x390] ;  /* 0x0000e400ff027b82 */ /* 0x000e220000000a00 */
[----:B------:R-:W-:-:S04]  /*1860*/  IMAD R5, R6, R5, R4 ;  /* 0x0000000506057224 */ /* 0x000fc800078e0204 */
[----:B0-----:R-:W-:-:S05]  /*1870*/  IMAD.WIDE R2, R5, 0x4, R2 ;  /* 0x0000000405027825 */ /* 0x001fca00078e0202 */
[----:B------:R-:W-:Y:S01]  /*1880*/  STG.E desc[UR8][R2.64], R31 ;  /* 0x0000001f02007986 */ /* 0x000fe2000c101908 */
[----:B------:R-:W-:Y:S05]  /*1890*/  EXIT ;  /* 0x000000000000794d */ /* 0x000fea0003800000 */
.L_x_7:
        /* <DEDUP_REMOVED lines=14> */
.L_x_19:


//--------------------- .text._Z15matrixMulKernelILi8EEvPfS0_S0_i --------------------------
	.section	.text._Z15matrixMulKernelILi8EEvPfS0_S0_i,"ax",@progbits
	.align	128
        .global         _Z15matrixMulKernelILi8EEvPfS0_S0_i
        .type           _Z15matrixMulKernelILi8EEvPfS0_S0_i,@function
        .size           _Z15matrixMulKernelILi8EEvPfS0_S0_i,(.L_x_20 - _Z15matrixMulKernelILi8EEvPfS0_S0_i)
        .other          _Z15matrixMulKernelILi8EEvPfS0_S0_i,@"STO_CUDA_ENTRY STV_DEFAULT"
_Z15matrixMulKernelILi8EEvPfS0_S0_i:
.text._Z15matrixMulKernelILi8EEvPfS0_S0_i:
        /* <DEDUP_REMOVED lines=18> */
[----:B------:R-:W-:Y:S01]  /*0120*/  UIADD3 UR5, UPT, UPT, UR4, 0x100, URZ ;  /* 0x0000010004057890 */ /* 0x000fe2000fffe0ff */
[----:B------:R-:W-:Y:S02]  /*0130*/  IADD3 R3, PT, PT, R25, -0x1, RZ ;  /* 0xffffffff19037810 */ /* 0x000fe40007ffe0ff */
[----:B------:R-:W-:Y:S02]  /*0140*/  MOV R26, RZ ;  /* 0x000000ff001a7202 */ /* 0x000fe40000000f00 */
[----:B------:R-:W-:Y:S02]  /*0150*/  ISETP.GE.U32.AND P0, PT, R3, 0x3, PT ;  /* 0x000000030300780c */ /* 0x000fe40003f06070 */
[----:B------:R-:W-:Y:S01]  /*0160*/  MOV R16, RZ ;  /* 0x000000ff00107202 */ /* 0x000fe20000000f00 */
[----:B0-----:R-:W-:-:S02]  /*0170*/  ULEA UR4, UR6, UR4, 0x18 ;  /* 0x0000000406047291 */ /* 0x001fc4000f8ec0ff */
[----:B------:R-:W-:-:S04]  /*0180*/  ULEA UR5, UR6, UR5, 0x18 ;  /* 0x0000000506057291 */ /* 0x000fc8000f8ec0ff */
[C---:B------:R-:W-:Y:S02]  /*0190*/  LEA R19, R0.reuse, UR4, 0x5 ;  /* 0x0000000400137c11 */ /* 0x040fe4000f8e28ff */
[C---:B------:R-:W-:Y:S02]  /*01a0*/  LEA R17, R11.reuse, UR5, 0x2 ;  /* 0x000000050b117c11 */ /* 0x040fe4000f8e10ff */
[----:B------:R-:W-:Y:S02]  /*01b0*/  LEA R18, R11, R19, 0x2 ;  /* 0x000000130b127211 */ /* 0x000fe400078e10ff */
[----:B------:R-:W-:Y:S01]  /*01c0*/  LEA R3, R0, R17, 0x5 ;  /* 0x0000001100037211 */ /* 0x000fe200078e28ff */
[----:B------:R-:W-:Y:S06]  /*01d0*/  @!P0 BRA `(.L_x_9) ;  /* 0x0000000400f88947 */ /* 0x000fec0003800000 */
[C---:B------:R-:W-:Y:S01]  /*01e0*/  IADD3 R5, PT, PT, R0.reuse, 0x18, RZ ;  /* 0x0000001800057810 */ /* 0x040fe20007ffe0ff */
[CCC-:B------:R-:W-:Y:S01]  /*01f0*/  IMAD R13, R0.reuse, R2.reuse, R11.reuse ;  /* 0x00000002000d7224 */ /* 0x1c0fe200078e020b */
[C---:B------:R-:W-:Y:S02]  /*0200*/  IADD3 R7, PT, PT, R0.reuse, 0x10, RZ ;  /* 0x0000001000077810 */ /* 0x040fe40007ffe0ff */
[----:B------:R-:W-:Y:S01]  /*0210*/  IADD3 R9, PT, PT, R0, 0x8, RZ ;  /* 0x0000000800097810 */ /* 0x000fe20007ffe0ff */
[-CC-:B------:R-:W-:Y:S01]  /*0220*/  IMAD R5, R5, R2.reuse, R11.reuse ;  /* 0x0000000205057224 */ /* 0x180fe200078e020b */
[----:B------:R-:W-:Y:S01]  /*0230*/  LOP3.LUT R16, R25, 0xffffffc, RZ, 0xc0, !PT ;  /* 0x0ffffffc19107812 */ /* 0x000fe200078ec0ff */
[-CC-:B------:R-:W-:Y:S01]  /*0240*/  IMAD R7, R7, R2.reuse, R11.reuse ;  /* 0x0000000207077224 */ /* 0x180fe200078e020b */
[C---:B------:R-:W-:Y:S01]  /*0250*/  LEA R13, R14.reuse, R13, 0x3 ;  /* 0x0000000d0e0d7211 */ /* 0x040fe200078e18ff */
[----:B------:R-:W-:Y:S01]  /*0260*/  IMAD R9, R9, R2, R11 ;  /* 0x0000000209097224 */ /* 0x000fe200078e020b */
[----:B------:R-:W-:-:S02]  /*0270*/  LEA R23, R14, R5, 0x3 ;  /* 0x000000050e177211 */ /* 0x000fc400078e18ff */
[C---:B------:R-:W-:Y:S02]  /*0280*/  LEA R15, R14.reuse, R7, 0x3 ;  /* 0x000000070e0f7211 */ /* 0x040fe400078e18ff */
[----:B------:R-:W-:Y:S02]  /*0290*/  LEA R14, R14, R9, 0x3 ;  /* 0x000000090e0e7211 */ /* 0x000fe400078e18ff */
[----:B------:R-:W-:Y:S02]  /*02a0*/  MOV R26, RZ ;  /* 0x000000ff001a7202 */ /* 0x000fe40000000f00 */
[----:B------:R-:W-:Y:S02]  /*02b0*/  MOV R12, R20 ;  /* 0x00000014000c7202 */ /* 0x000fe40000000f00 */
[----:B------:R-:W-:-:S07]  /*02c0*/  IADD3 R24, PT, PT, -R16, RZ, RZ ;  /* 0x000000ff10187210 */ /* 0x000fce0007ffe1ff */
.L_x_10:
        /* <DEDUP_REMOVED lines=11> */
[----:B------:R-:W-:Y:S04]  /*0380*/  LDS R10, [R17+0x40] ;  /* 0x00004000110a7984 */ /* 0x000fe80000000800 */
[----:B------:R-:W-:Y:S04]  /*0390*/  LDS R27, [R17+0x60] ;  /* 0x00006000111b7984 */ /* 0x000fe80000000800 */
[----:B------:R-:W-:Y:S04]  /*03a0*/  LDS R8, [R17+0x80] ;  /* 0x0000800011087984 */ /* 0x000fe80000000800 */
[----:B------:R-:W-:Y:S01]  /*03b0*/  LDS R9, [R17+0xa0] ;  /* 0x0000a00011097984 */ /* 0x000fe20000000800 */
[----:B0-----:R-:W-:-:S03]  /*03c0*/  FFMA R26, R4, R11, R26 ;  /* 0x0000000b041a7223 */ /* 0x001fc6000000001a */
[----:B------:R-:W0:Y:S02]  /*03d0*/  LDS R11, [R17+0x20] ;  /* 0x00002000110b7984 */ /* 0x000e240000000800 */
[----:B0-----:R-:W-:-:S04]  /*03e0*/  FFMA R11, R11, R5, R26 ;  /* 0x000000050b0b7223 */ /* 0x001fc8000000001a */
[----:B------:R-:W-:-:S04]  /*03f0*/  FFMA R6, R10, R6, R11 ;  /* 0x000000060a067223 */ /* 0x000fc8000000000b */
[----:B------:R-:W-:Y:S02]  /*0400*/  FFMA R27, R27, R7, R6 ;  /* 0x000000071b1b7223 */ /* 0x000fe40000000006 */
[----:B------:R-:W0:Y:S02]  /*0410*/  LDS.128 R4, [R19+0x10] ;  /* 0x0000100013047984 */ /* 0x000e240000000c00 */
[----:B0-----:R-:W-:-:S04]  /*0420*/  FFMA R4, R4, R8, R27 ;  /* 0x0000000804047223 */ /* 0x001fc8000000001b */
[----:B------:R-:W-:Y:S02]  /*0430*/  FFMA R5, R9, R5, R4 ;  /* 0x0000000509057223 */ /* 0x000fe40000000004 */
[----:B------:R-:W0:Y:S04]  /*0440*/  LDS R4, [R17+0xc0] ;  /* 0x0000c00011047984 */ /* 0x000e280000000800 */
[----:B------:R-:W1:Y:S01]  /*0450*/  LDS R9, [R17+0xe0] ;  /* 0x0000e00011097984 */ /* 0x000e620000000800 */
[----:B------:R-:W-:Y:S06]  /*0460*/  BAR.SYNC.DEFER_BLOCKING 0x0 ;  /* 0x0000000000007b1d */ /* 0x000fec0000010000 */
[----:B------:R-:W2:Y:S01]  /*0470*/  LDG.E R11, desc[UR8][R30.64+0x20] ;  /* 0x000020081e0b7981 */ /* 0x000ea2000c1e1900 */
[----:B0-----:R-:W-:Y:S01]  /*0480*/  FFMA R6, R4, R6, R5 ;  /* 0x0000000604067223 */ /* 0x001fe20000000005 */
[----:B------:R-:W-:-:S05]  /*0490*/  IMAD.WIDE.U32 R4, R14, 0x4, R28 ;  /* 0x000000040e047825 */ /* 0x000fca00078e001c */
[----:B------:R-:W3:Y:S01]  /*04a0*/  LDG.E R8, desc[UR8][R4.64] ;  /* 0x0000000804087981 */ /* 0x000ee2000c1e1900 */
[----:B-1----:R-:W-:-:S03]  /*04b0*/  FFMA R9, R9, R7, R6 ;  /* 0x0000000709097223 */ /* 0x002fc60000000006 */
[----:B--2---:R-:W-:Y:S04]  /*04c0*/  STS [R18], R11 ;  /* 0x0000000b12007388 */ /* 0x004fe80000000800 */
[----:B---3--:R-:W-:Y:S01]  /*04d0*/  STS [R3], R8 ;  /* 0x0000000803007388 */ /* 0x008fe20000000800 */
[----:B------:R-:W-:Y:S06]  /*04e0*/  BAR.SYNC.DEFER_BLOCKING 0x0 ;  /* 0x0000000000007b1d */ /* 0x000fec0000010000 */
[----:B------:R-:W-:Y:S04]  /*04f0*/  LDS R10, [R17] ;  /* 0x00000000110a7984 */ /* 0x000fe80000000800 */
[----:B------:R-:W0:Y:S04]  /*0500*/  LDS.128 R4, [R19] ;  /* 0x0000000013047984 */ /* 0x000e280000000c00 */
[----:B------:R-:W-:Y:S04]  /*0510*/  LDS R11, [R17+0x60] ;  /* 0x00006000110b7984 */ /* 0x000fe80000000800 */
[----:B------:R-:W-:Y:S01]  /*0520*/  LDS R8, [R17+0x80] ;  /* 0x0000800011087984 */ /* 0x000fe20000000800 */
[----:B0-----:R-:W-:-:S03]  /*0530*/  FFMA R10, R4, R10, R9 ;  /* 0x0000000a040a7223 */ /* 0x001fc60000000009 */
[----:B------:R-:W0:Y:S02]  /*0540*/  LDS R9, [R17+0x20] ;  /* 0x0000200011097984 */ /* 0x000e240000000800 */
[----:B0-----:R-:W-:Y:S02]  /*0550*/  FFMA R9, R9, R5, R10 ;  /* 0x0000000509097223 */ /* 0x001fe4000000000a */
[----:B------:R-:W0:Y:S02]  /*0560*/  LDS R10, [R17+0x40] ;  /* 0x00004000110a7984 */ /* 0x000e240000000800 */
[----:B0-----:R-:W-:Y:S02]  /*0570*/  FFMA R6, R10, R6, R9 ;  /* 0x000000060a067223 */ /* 0x001fe40000000009 */
[----:B------:R-:W-:Y:S02]  /*0580*/  LDS R9, [R17+0xa0] ;  /* 0x0000a00011097984 */ /* 0x000fe40000000800 */
[----:B------:R-:W-:-:S02]  /*0590*/  FFMA R11, R11, R7, R6 ;  /* 0x000000070b0b7223 */ /* 0x000fc40000000006 */
        /* <DEDUP_REMOVED lines=10> */
[----:B-1----:R-:W-:Y:S01]  /*0640*/  FFMA R9, R9, R7, R6 ;  /* 0x0000000709097223 */ /* 0x002fe20000000006 */
[----:B------:R-:W-:Y:S02]  /*0650*/  IMAD.WIDE.U32 R28, R23, 0x4, R28 ;  /* 0x00000004171c7825 */ /* 0x000fe400078e001c */
[----:B--2---:R-:W-:Y:S04]  /*0660*/  STS [R18], R11 ;  /* 0x0000000b12007388 */ /* 0x004fe80000000800 */
[----:B---3--:R-:W-:Y:S01]  /*0670*/  STS [R3], R8 ;  /* 0x0000000803007388 */ /* 0x008fe20000000800 */
[----:B------:R-:W-:Y:S06]  /*0680*/  BAR.SYNC.DEFER_BLOCKING 0x0 ;  /* 0x0000000000007b1d */ /* 0x000fec0000010000 */
[----:B------:R-:W-:Y:S04]  /*0690*/  LDS R10, [R17] ;  /* 0x00000000110a7984 */ /* 0x000fe80000000800 */
[----:B------:R-:W0:Y:S04]  /*06a0*/  LDS.128 R4, [R19] ;  /* 0x0000000013047984 */ /* 0x000e280000000c00 */
[----:B------:R-:W-:Y:S01]  /*06b0*/  LDS R11, [R17+0x60] ;  /* 0x00006000110b7984 */ /* 0x000fe20000000800 */
[----:B0-----:R-:W-:-:S03]  /*06c0*/  FFMA R10, R4, R10, R9 ;  /* 0x0000000a040a7223 */ /* 0x001fc60000000009 */
[----:B------:R-:W0:Y:S04]  /*06d0*/  LDS R9, [R17+0x20] ;  /* 0x0000200011097984 */ /* 0x000e280000000800 */
[----:B------:R-:W-:Y:S01]  /*06e0*/  LDS R4, [R17+0x80] ;  /* 0x0000800011047984 */ /* 0x000fe20000000800 */
[----:B0-----:R-:W-:-:S03]  /*06f0*/  FFMA R9, R9, R5, R10 ;  /* 0x0000000509097223 */ /* 0x001fc6000000000a */
[----:B------:R-:W0:Y:S04]  /*0700*/  LDS R10, [R17+0x40] ;  /* 0x00004000110a7984 */ /* 0x000e280000000800 */
[----:B------:R-:W-:Y:S01]  /*0710*/  LDS R5, [R17+0xa0] ;  /* 0x0000a00011057984 */ /* 0x000fe20000000800 */
[----:B0-----:R-:W-:-:S04]  /*0720*/  FFMA R6, R10, R6, R9 ;  /* 0x000000060a067223 */ /* 0x001fc80000000009 */
[----:B------:R-:W-:Y:S02]  /*0730*/  FFMA R7, R11, R7, R6 ;  /* 0x000000070b077223 */ /* 0x000fe40000000006 */
[----:B------:R-:W0:Y:S02]  /*0740*/  LDS.128 R8, [R19+0x10] ;  /* 0x0000100013087984 */ /* 0x000e240000000c00 */
[----:B0-----:R-:W-:Y:S02]  /*0750*/  FFMA R4, R8, R4, R7 ;  /* 0x0000000408047223 */ /* 0x001fe40000000007 */
[----:B------:R-:W-:Y:S02]  /*0760*/  LDS R8, [R17+0xe0] ;  /* 0x0000e00011087984 */ /* 0x000fe40000000800 */
[----:B------:R-:W-:Y:S02]  /*0770*/  FFMA R5, R5, R9, R4 ;  /* 0x0000000905057223 */ /* 0x000fe40000000004 */
[----:B------:R-:W0:Y:S01]  /*0780*/  LDS R4, [R17+0xc0] ;  /* 0x0000c00011047984 */ /* 0x000e220000000800 */
[----:B------:R-:W-:Y:S06]  /*0790*/  BAR.SYNC.DEFER_BLOCKING 0x0 ;  /* 0x0000000000007b1d */ /* 0x000fec0000010000 */
[----:B------:R-:W2:Y:S04]  /*07a0*/  LDG.E R31, desc[UR8][R30.64+0x60] ;  /* 0x000060081e1f7981 */ /* 0x000ea8000c1e1900 */
[----:B------:R-:W3:Y:S01]  /*07b0*/  LDG.E R28, desc[UR8][R28.64] ;  /* 0x000000081c1c7981 */ /* 0x000ee2000c1e1900 */
[----:B0-----:R-:W-:-:S04]  /*07c0*/  FFMA R27, R4, R10, R5 ;  /* 0x0000000a041b7223 */ /* 0x001fc80000000005 */
        /* <DEDUP_REMOVED lines=17> */
[----:B0-----:R-:W-:-:S04]  /*08e0*/  FFMA R4, R4, R9, R11 ;  /* 0x0000000904047223 */ /* 0x001fc8000000000b */
[----:B-1----:R-:W-:Y:S02]  /*08f0*/  FFMA R27, R27, R5, R4 ;  /* 0x000000051b1b7223 */ /* 0x002fe40000000004 */
[----:B------:R-:W-:Y:S02]  /*0900*/  LDS R5, [R17+0x80] ;  /* 0x0000800011057984 */ /* 0x000fe40000000800 */
[----:B--2---:R-:W-:Y:S02]  /*0910*/  FFMA R27, R8, R6, R27 ;  /* 0x00000006081b7223 */ /* 0x004fe4000000001b */
[----:B------:R-:W0:Y:S02]  /*0920*/  LDS.128 R8, [R19+0x10] ;  /* 0x0000100013087984 */ /* 0x000e240000000c00 */
[----:B---3--:R-:W-:Y:S02]  /*0930*/  FFMA R7, R26, R7, R27 ;  /* 0x000000071a077223 */ /* 0x008fe4000000001b */
[----:B------:R-:W1:Y:S04]  /*0940*/  LDS R27, [R17+0xa0] ;  /* 0x0000a000111b7984 */ /* 0x000e680000000800 */
[----:B------:R-:W2:Y:S01]  /*0950*/  LDS R4, [R17+0xc0] ;  /* 0x0000c00011047984 */ /* 0x000ea20000000800 */
[----:B0-----:R-:W-:-:S04]  /*0960*/  FFMA R8, R8, R5, R7 ;  /* 0x0000000508087223 */ /* 0x001fc80000000007 */
[----:B-1----:R-:W-:-:S04]  /*0970*/  FFMA R9, R27, R9, R8 ;  /* 0x000000091b097223 */ /* 0x002fc80000000008 */
[----:B--2---:R-:W-:-:S04]  /*0980*/  FFMA R4, R4, R10, R9 ;  /* 0x0000000a04047223 */ /* 0x004fc80000000009 */
[----:B------:R-:W-:Y:S01]  /*0990*/  FFMA R26, R29, R11, R4 ;  /* 0x0000000b1d1a7223 */ /* 0x000fe20000000004 */
[----:B------:R-:W-:Y:S06]  /*09a0*/  BAR.SYNC.DEFER_BLOCKING 0x0 ;  /* 0x0000000000007b1d */ /* 0x000fec0000010000 */
[----:B------:R-:W-:Y:S05]  /*09b0*/  @P0 BRA `(.L_x_10) ;  /* 0xfffffff800440947 */ /* 0x000fea000383ffff */
.L_x_9:
        /* <DEDUP_REMOVED lines=15> */
[----:B------:R-:W-:-:S03]  /*0ab0*/  IADD3 R10, PT, PT, R10, 0x8, RZ ;  /* 0x000000080a0a7810 */ /* 0x000fc60007ffe0ff */
[----:B--2---:R-:W-:Y:S04]  /*0ac0*/  STS [R18], R23 ;  /* 0x0000001712007388 */ /* 0x004fe80000000800 */
[----:B---3--:R-:W-:Y:S01]  /*0ad0*/  STS [R3], R8 ;  /* 0x0000000803007388 */ /* 0x008fe20000000800 */
[----:B------:R-:W-:Y:S06]  /*0ae0*/  BAR.SYNC.DEFER_BLOCKING 0x0 ;  /* 0x0000000000007b1d */ /* 0x000fec0000010000 */
[----:B------:R-:W-:Y:S04]  /*0af0*/  LDS R25, [R17] ;  /* 0x0000000011197984 */ /* 0x000fe80000000800 */
[----:B------:R-:W0:Y:S04]  /*0b00*/  LDS.128 R4, [R19] ;  /* 0x0000000013047984 */ /* 0x000e280000000c00 */
[----:B------:R-:W1:Y:S04]  /*0b10*/  LDS R27, [R17+0x20] ;  /* 0x00002000111b7984 */ /* 0x000e680000000800 */
[----:B------:R-:W2:Y:S04]  /*0b20*/  LDS R11, [R17+0x40] ;  /* 0x00004000110b7984 */ /* 0x000ea80000000800 */
[----:B------:R-:W-:Y:S01]  /*0b30*/  LDS R24, [R17+0xa0] ;  /* 0x0000a00011187984 */ /* 0x000fe20000000800 */
[----:B0-----:R-:W-:Y:S01]  /*0b40*/  FFMA R4, R4, R25, R26 ;  /* 0x0000001904047223 */ /* 0x001fe2000000001a */
[----:B------:R-:W-:-:S02]  /*0b50*/  IMAD R25, R10, R2, R21 ;  /* 0x000000020a197224 */ /* 0x000fc400078e0215 */
[----:B------:R-:W-:Y:S01]  /*0b60*/  LDS R26, [R17+0xe0] ;  /* 0x0000e000111a7984 */ /* 0x000fe20000000800 */
[----:B-1----:R-:W-:Y:S01]  /*0b70*/  FFMA R10, R27, R5, R4 ;  /* 0x000000051b0a7223 */ /* 0x002fe20000000004 */
[----:B------:R-:W-:Y:S02]  /*0b80*/  IMAD.WIDE.U32 R14, R25, 0x4, R14 ;  /* 0x00000004190e7825 */ /* 0x000fe400078e000e */
[----:B------:R-:W0:Y:S02]  /*0b90*/  LDS R4, [R17+0x60] ;  /* 0x0000600011047984 */ /* 0x000e240000000800 */
[----:B--2---:R-:W-:Y:S02]  /*0ba0*/  FFMA R6, R11, R6, R10 ;  /* 0x000000060b067223 */ /* 0x004fe4000000000a */
[----:B------:R-:W-:Y:S04]  /*0bb0*/  LDS R5, [R17+0x80] ;  /* 0x0000800011057984 */ /* 0x000fe80000000800 */
[----:B------:R-:W-:Y:S04]  /*0bc0*/  LDS R25, [R17+0xc0] ;  /* 0x0000c00011197984 */ /* 0x000fe80000000800 */
[----:B------:R-:W1:Y:S01]  /*0bd0*/  LDS.128 R8, [R19+0x10] ;  /* 0x0000100013087984 */ /* 0x000e620000000c00 */
[----:B------:R-:W-:Y:S06]  /*0be0*/  BAR.SYNC.DEFER_BLOCKING 0x0 ;  /* 0x0000000000007b1d */ /* 0x000fec0000010000 */
[----:B------:R-:W2:Y:S04]  /*0bf0*/  LDG.E R27, desc[UR8][R12.64+0x20] ;  /* 0x000020080c1b7981 */ /* 0x000ea8000c1e1900 */
[----:B------:R-:W3:Y:S01]  /*0c00*/  LDG.E R28, desc[UR8][R14.64] ;  /* 0x000000080e1c7981 */ /* 0x000ee2000c1e1900 */
[----:B0-----:R-:W-:-:S04]  /*0c10*/  FFMA R7, R4, R7, R6 ;  /* 0x0000000704077223 */ /* 0x001fc80000000006 */
[----:B-1----:R-:W-:-:S04]  /*0c20*/  FFMA R5, R8, R5, R7 ;  /* 0x0000000508057223 */ /* 0x002fc80000000007 */
[----:B------:R-:W-:-:S04]  /*0c30*/  FFMA R24, R24, R9, R5 ;  /* 0x0000000918187223 */ /* 0x000fc80000000005 */
[----:B------:R-:W-:Y:S01]  /*0c40*/  FFMA R25, R25, R10, R24 ;  /* 0x0000000a19197223 */ /* 0x000fe20000000018 */
[----:B------:R-:W-:Y:S01]  /*0c50*/  IADD3 R16, PT, PT, R16, 0x2, RZ ;  /* 0x0000000210107810 */ /* 0x000fe20007ffe0ff */
[----:B--2---:R0:W-:Y:S04]  /*0c60*/  STS [R18], R27 ;  /* 0x0000001b12007388 */ /* 0x0041e80000000800 */
[----:B---3--:R-:W-:Y:S01]  /*0c70*/  STS [R3], R28 ;  /* 0x0000001c03007388 */ /* 0x008fe20000000800 */
[----:B------:R-:W-:Y:S01]  /*0c80*/  BAR.SYNC.DEFER_BLOCKING 0x0 ;  /* 0x0000000000007b1d */ /* 0x000fe20000010000 */
[----:B0-----:R-:W-:-:S05]  /*0c90*/  FFMA R27, R26, R11, R25 ;  /* 0x0000000b1a1b7223 */ /* 0x001fca0000000019 */
        /* <DEDUP_REMOVED lines=9> */
[----:B------:R-:W5:Y:S01]  /*0d30*/  LDS R26, [R17+0xe0] ;  /* 0x0000e000111a7984 */ /* 0x000f620000000800 */
[----:B0-----:R-:W-:-:S04]  /*0d40*/  FFMA R23, R12, R23, R27 ;  /* 0x000000170c177223 */ /* 0x001fc8000000001b */
[----:B-1----:R-:W-:-:S04]  /*0d50*/  FFMA R8, R8, R13, R23 ;  /* 0x0000000d08087223 */ /* 0x002fc80000000017 */
[----:B--2---:R-:W-:-:S04]  /*0d60*/  FFMA R9, R9, R14, R8 ;  /* 0x0000000e09097223 */ /* 0x004fc80000000008 */
[----:B---3--:R-:W-:-:S04]  /*0d70*/  FFMA R9, R10, R15, R9 ;  /* 0x0000000f0a097223 */ /* 0x008fc80000000009 */
[----:B----4-:R-:W-:-:S04]  /*0d80*/  FFMA R9, R4, R25, R9 ;  /* 0x0000001904097223 */ /* 0x010fc80000000009 */
[----:B-----5:R-:W-:-:S04]  /*0d90*/  FFMA R24, R24, R5, R9 ;  /* 0x0000000518187223 */ /* 0x020fc80000000009 */
[----:B------:R-:W-:-:S04]  /*0da0*/  FFMA R11, R11, R6, R24 ;  /* 0x000000060b0b7223 */ /* 0x000fc80000000018 */
[----:B------:R-:W-:Y:S01]  /*0db0*/  FFMA R26, R26, R7, R11 ;  /* 0x000000071a1a7223 */ /* 0x000fe2000000000b */
[----:B------:R-:W-:Y:S06]  /*0dc0*/  BAR.SYNC.DEFER_BLOCKING 0x0 ;  /* 0x0000000000007b1d */ /* 0x000fec0000010000 */
.L_x_11:
        /* <DEDUP_REMOVED lines=9> */
[----:B------:R-:W3:Y:S04]  /*0e60*/  LDG.E R12, desc[UR8][R12.64] ;  /* 0x000000080c0c7981 */ /* 0x000ee8000c1e1900 */
        /* <DEDUP_REMOVED lines=22> */
.L_x_8:
[----:B------:R-:W0:Y:S01]  /*0fd0*/  LDC.64 R4, c[0x0][0x390] ;  /* 0x0000e400ff047b82 */ /* 0x000e220000000a00 */
[----:B------:R-:W-:-:S04]  /*0fe0*/  IMAD R3, R22, R2, R21 ;  /* 0x0000000216037224 */ /* 0x000fc800078e0215 */
[----:B0-----:R-:W-:-:S05]  /*0ff0*/  IMAD.WIDE R2, R3, 0x4, R4 ;  /* 0x0000000403027825 */ /* 0x001fca00078e0204 */
[----:B------:R-:W-:Y:S01]  /*1000*/  STG.E desc[UR8][R2.64], R26 ;  /* 0x0000001a02007986 */ /* 0x000fe2000c101908 */
[----:B------:R-:W-:Y:S05]  /*1010*/  EXIT ;  /* 0x000000000000794d */ /* 0x000fea0003800000 */
.L_x_12:
        /* <DEDUP_REMOVED lines=14> */
.L_x_20:


//--------------------- .text._Z15matrixMulKernelILi4EEvPfS0_S0_i --------------------------
	.section	.text._Z15matrixMulKernelILi4EEvPfS0_S0_i,"ax",@progbits
	.align	128
        .global         _Z15matrixMulKernelILi4EEvPfS0_S0_i
        .type           _Z15matrixMulKernelILi4EEvPfS0_S0_i,@function
        .size           _Z15matrixMulKernelILi4EEvPfS0_S0_i,(.L_x_21 - _Z15matrixMulKernelILi4EEvPfS0_S0_i)
        .other          _Z15matrixMulKernelILi4EEvPfS0_S0_i,@"STO_CUDA_ENTRY STV_DEFAULT"
_Z15matrixMulKernelILi4EEvPfS0_S0_i:
.text._Z15matrixMulKernelILi4EEvPfS0_S0_i:
        /* <DEDUP_REMOVED lines=45> */
.L_x_15:
[----:B------:R-:W0:Y:S08]  /*02d0*/  LDC.64 R28, c[0x0][0x380] ;  /* 0x0000e000ff1c7b82 */ /* 0x000e300000000a00 */
        /* <DEDUP_REMOVED lines=9> */
[----:B------:R-:W0:Y:S02]  /*0370*/  LDS.128 R8, [R7] ;  /* 0x0000000007087984 */ /* 0x000e240000000c00 */
[----:B0-----:R-:W-:-:S02]  /*0380*/  FFMA R8, R8, R14, R25 ;  /* 0x0000000e08087223 */ /* 0x001fc40000000019 */
[----:B------:R-:W0:Y:S01]  /*0390*/  LDS R25, [R2+0x10] ;  /* 0x0000100002197984 */ /* 0x000e220000000800 */
[----:B------:R-:W-:-:S04]  /*03a0*/  IMAD.WIDE.U32 R14, R22, 0x4, R12 ;  /* 0x00000004160e7825 */ /* 0x000fc800078e000c */
[----:B0-----:R-:W-:Y:S02]  /*03b0*/  FFMA R9, R25, R9, R8 ;  /* 0x0000000919097223 */ /* 0x001fe40000000008 */
[----:B------:R-:W0:Y:S04]  /*03c0*/  LDS R8, [R2+0x20] ;  /* 0x0000200002087984 */ /* 0x000e280000000800 */
[----:B------:R-:W1:Y:S01]  /*03d0*/  LDS R25, [R2+0x30] ;  /* 0x0000300002197984 */ /* 0x000e620000000800 */
[----:B------:R-:W-:Y:S06]  /*03e0*/  BAR.SYNC.DEFER_BLOCKING 0x0 ;  /* 0x0000000000007b1d */ /* 0x000fec0000010000 */
[----:B------:R-:W2:Y:S04]  /*03f0*/  LDG.E R27, desc[UR8][R28.64+0x10] ;  /* 0x000010081c1b7981 */ /* 0x000ea8000c1e1900 */
[----:B------:R-:W3:Y:S01]  /*0400*/  LDG.E R15, desc[UR8][R14.64] ;  /* 0x000000080e0f7981 */ /* 0x000ee2000c1e1900 */
[----:B0-----:R-:W-:-:S04]  /*0410*/  FFMA R8, R8, R10, R9 ;  /* 0x0000000a08087223 */ /* 0x001fc80000000009 */
[----:B-1----:R-:W-:Y:S01]  /*0420*/  FFMA R25, R25, R11, R8 ;  /* 0x0000000b19197223 */ /* 0x002fe20000000008 */
[----:B--2---:R-:W-:Y:S04]  /*0430*/  STS [R6], R27 ;  /* 0x0000001b06007388 */ /* 0x004fe80000000800 */
[----:B---3--:R-:W-:Y:S01]  /*0440*/  STS [R4], R15 ;  /* 0x0000000f04007388 */ /* 0x008fe20000000800 */
[----:B------:R-:W-:Y:S06]  /*0450*/  BAR.SYNC.DEFER_BLOCKING 0x0 ;  /* 0x0000000000007b1d */ /* 0x000fec0000010000 */
[----:B------:R-:W-:Y:S04]  /*0460*/  LDS R14, [R2] ;  /* 0x00000000020e7984 */ /* 0x000fe80000000800 */
[----:B------:R-:W0:Y:S02]  /*0470*/  LDS.128 R8, [R7] ;  /* 0x0000000007087984 */ /* 0x000e240000000c00 */
[----:B0-----:R-:W-:-:S02]  /*0480*/  FFMA R8, R8, R14, R25 ;  /* 0x0000000e08087223 */ /* 0x001fc40000000019 */
[----:B------:R-:W0:Y:S02]  /*0490*/  LDS R25, [R2+0x10] ;  /* 0x0000100002197984 */ /* 0x000e240000000800 */
[----:B0-----:R-:W-:Y:S02]  /*04a0*/  FFMA R9, R25, R9, R8 ;  /* 0x0000000919097223 */ /* 0x001fe40000000008 */
[----:B------:R-:W0:Y:S04]  /*04b0*/  LDS R8, [R2+0x20] ;  /* 0x0000200002087984 */ /* 0x000e280000000800 */
[----:B------:R-:W1:Y:S01]  /*04c0*/  LDS R25, [R2+0x30] ;  /* 0x0000300002197984 */ /* 0x000e620000000800 */
[----:B------:R-:W-:Y:S01]  /*04d0*/  IMAD.WIDE.U32 R14, R24, 0x4, R12 ;  /* 0x00000004180e7825 */ /* 0x000fe200078e000c */
[----:B------:R-:W-:Y:S06]  /*04e0*/  BAR.SYNC.DEFER_BLOCKING 0x0 ;  /* 0x0000000000007b1d */ /* 0x000fec0000010000 */
[----:B------:R-:W2:Y:S01]  /*04f0*/  LDG.E R15, desc[UR8][R14.64] ;  /* 0x000000080e0f7981 */ /* 0x000ea2000c1e1900 */
[----:B0-----:R-:W-:-:S04]  /*0500*/  FFMA R8, R8, R10, R9 ;  /* 0x0000000a08087223 */ /* 0x001fc80000000009 */
[----:B-1----:R-:W-:Y:S02]  /*0510*/  FFMA R25, R25, R11, R8 ;  /* 0x0000000b19197223 */ /* 0x002fe40000000008 */
[----:B------:R-:W3:Y:S04]  /*0520*/  LDG.E R11, desc[UR8][R28.64+0x20] ;  /* 0x000020081c0b7981 */ /* 0x000ee8000c1e1900 */
[----:B---3--:R-:W-:Y:S04]  /*0530*/  STS [R6], R11 ;  /* 0x0000000b06007388 */ /* 0x008fe80000000800 */
[----:B--2---:R-:W-:Y:S01]  /*0540*/  STS [R4], R15 ;  /* 0x0000000f04007388 */ /* 0x004fe20000000800 */
[----:B------:R-:W-:Y:S06]  /*0550*/  BAR.SYNC.DEFER_BLOCKING 0x0 ;  /* 0x0000000000007b1d */ /* 0x000fec0000010000 */
[----:B------:R-:W-:Y:S04]  /*0560*/  LDS R27, [R2] ;  /* 0x00000000021b7984 */ /* 0x000fe80000000800 */
[----:B------:R-:W0:Y:S02]  /*0570*/  LDS.128 R8, [R7] ;  /* 0x0000000007087984 */ /* 0x000e240000000c00 */
[----:B0-----:R-:W-:-:S02]  /*0580*/  FFMA R8, R8, R27, R25 ;  /* 0x0000001b08087223 */ /* 0x001fc40000000019 */
[----:B------:R-:W0:Y:S04]  /*0590*/  LDS R27, [R2+0x10] ;  /* 0x00001000021b7984 */ /* 0x000e280000000800 */
[----:B------:R-:W-:Y:S01]  /*05a0*/  LDS R25, [R2+0x30] ;  /* 0x0000300002197984 */ /* 0x000fe20000000800 */
[----:B0-----:R-:W-:Y:S01]  /*05b0*/  FFMA R27, R27, R9, R8 ;  /* 0x000000091b1b7223 */ /* 0x001fe20000000008 */
[----:B------:R-:W-:Y:S02]  /*05c0*/  IMAD.WIDE.U32 R8, R26, 0x4, R12 ;  /* 0x000000041a087825 */ /* 0x000fe400078e000c */
        /* <DEDUP_REMOVED lines=20> */
[----:B------:R-:W3:Y:S01]  /*0710*/  LDS R28, [R2+0x30] ;  /* 0x00003000021c7984 */ /* 0x000ee20000000800 */
[----:B0-----:R-:W-:-:S04]  /*0720*/  FFMA R12, R12, R27, R11 ;  /* 0x0000001b0c0c7223 */ /* 0x001fc8000000000b */
[----:B-1----:R-:W-:-:S04]  /*0730*/  FFMA R13, R25, R13, R12 ;  /* 0x0000000d190d7223 */ /* 0x002fc8000000000c */
[----:B--2---:R-:W-:-:S04]  /*0740*/  FFMA R10, R10, R14, R13 ;  /* 0x0000000e0a0a7223 */ /* 0x004fc8000000000d */
[----:B---3--:R-:W-:Y:S01]  /*0750*/  FFMA R25, R28, R15, R10 ;  /* 0x0000000f1c197223 */ /* 0x008fe2000000000a */
[----:B------:R-:W-:Y:S06]  /*0760*/  BAR.SYNC.DEFER_BLOCKING 0x0 ;  /* 0x0000000000007b1d */ /* 0x000fec0000010000 */
[----:B------:R-:W-:Y:S05]  /*0770*/  @P0 BRA `(.L_x_15) ;  /* 0xfffffff800d40947 */ /* 0x000fea000383ffff */
.L_x_14:
        /* <DEDUP_REMOVED lines=15> */
[----:B------:R-:W-:-:S05]  /*0870*/  IADD3 R10, PT, PT, R10, 0x4, RZ ;  /* 0x000000040a0a7810 */ /* 0x000fca0007ffe0ff */
[----:B------:R-:W-:-:S04]  /*0880*/  IMAD R11, R10, R3, R16 ;  /* 0x000000030a0b7224 */ /* 0x000fc800078e0210 */
[----:B------:R-:W-:Y:S01]  /*0890*/  IMAD.WIDE.U32 R20, R11, 0x4, R20 ;  /* 0x000000040b147825 */ /* 0x000fe200078e0014 */
[----:B--2---:R-:W-:Y:S04]  /*08a0*/  STS [R6], R13 ;  /* 0x0000000d06007388 */ /* 0x004fe80000000800 */
[----:B---3--:R-:W-:Y:S01]  /*08b0*/  STS [R4], R15 ;  /* 0x0000000f04007388 */ /* 0x008fe20000000800 */
[----:B------:R-:W-:Y:S06]  /*08c0*/  BAR.SYNC.DEFER_BLOCKING 0x0 ;  /* 0x0000000000007b1d */ /* 0x000fec0000010000 */
[----:B------:R-:W-:Y:S04]  /*08d0*/  LDS R29, [R2] ;  /* 0x00000000021d7984 */ /* 0x000fe80000000800 */
[----:B------:R-:W-:Y:S04]  /*08e0*/  LDS R26, [R2+0x10] ;  /* 0x00001000021a7984 */ /* 0x000fe80000000800 */
[----:B------:R-:W-:Y:S04]  /*08f0*/  LDS R19, [R2+0x20] ;  /* 0x0000200002137984 */ /* 0x000fe80000000800 */
[----:B------:R-:W-:Y:S04]  /*0900*/  LDS R24, [R2+0x30] ;  /* 0x0000300002187984 */ /* 0x000fe80000000800 */
[----:B------:R-:W0:Y:S01]  /*0910*/  LDS.128 R8, [R7] ;  /* 0x0000000007087984 */ /* 0x000e220000000c00 */
[----:B------:R-:W-:Y:S06]  /*0920*/  BAR.SYNC.DEFER_BLOCKING 0x0 ;  /* 0x0000000000007b1d */ /* 0x000fec0000010000 */
[----:B------:R-:W2:Y:S04]  /*0930*/  LDG.E R23, desc[UR8][R22.64+0x10] ;  /* 0x0000100816177981 */ /* 0x000ea8000c1e1900 */
[----:B------:R-:W3:Y:S01]  /*0940*/  LDG.E R21, desc[UR8][R20.64] ;  /* 0x0000000814157981 */ /* 0x000ee2000c1e1900 */
[----:B0-----:R-:W-:-:S04]  /*0950*/  FFMA R29, R8, R29, R25 ;  /* 0x0000001d081d7223 */ /* 0x001fc80000000019 */
        /* <DEDUP_REMOVED lines=17> */
.L_x_16:
[----:B------:R-:W-:Y:S05]  /*0a70*/  @P1 BRA `(.L_x_13) ;  /* 0x0000000000581947 */ /* 0x000fea0003800000 */
[----:B------:R-:W0:Y:S01]  /*0a80*/  LDC.64 R10, c[0x0][0x380] ;  /* 0x0000e000ff0a7b82 */ /* 0x000e220000000a00 */
[C---:B------:R-:W-:Y:S02]  /*0a90*/  LEA R5, R0.reuse, R5, 0x2 ;  /* 0x0000000500057211 */ /* 0x040fe400078e10ff */
[----:B------:R-:W-:-:S03]  /*0aa0*/  LEA R13, R0, R17, 0x2 ;  /* 0x00000011000d7211 */ /* 0x000fc600078e10ff */
[----:B------:R-:W-:Y:S02]  /*0ab0*/  IMAD R5, R5, R3, R16 ;  /* 0x0000000305057224 */ /* 0x000fe400078e0210 */
[----:B------:R-:W1:Y:S01]  /*0ac0*/  LDC.64 R8, c[0x0][0x388] ;  /* 0x0000e200ff087b82 */ /* 0x000e620000000a00 */
[----:B0-----:R-:W-:-:S06]  /*0ad0*/  IMAD.WIDE R12, R13, 0x4, R10 ;  /* 0x000000040d0c7825 */ /* 0x001fcc00078e020a */
        /* <DEDUP_REMOVED lines=16> */
.L_x_13:
[----:B------:R-:W0:Y:S01]  /*0be0*/  LDC.64 R4, c[0x0][0x390] ;  /* 0x0000e400ff047b82 */ /* 0x000e220000000a00 */
[----:B------:R-:W-:-:S04]  /*0bf0*/  IMAD R3, R18, R3, R16 ;  /* 0x0000000312037224 */ /* 0x000fc800078e0210 */
[----:B0-----:R-:W-:-:S05]  /*0c00*/  IMAD.WIDE R2, R3, 0x4, R4 ;  /* 0x0000000403027825 */ /* 0x001fca00078e0204 */
[----:B------:R-:W-:Y:S01]  /*0c10*/  STG.E desc[UR8][R2.64], R25 ;  /* 0x0000001902007986 */ /* 0x000fe2000c101908 */
[----:B------:R-:W-:Y:S05]  /*0c20*/  EXIT ;  /* 0x000000000000794d */ /* 0x000fea0003800000 */
.L_x_17:
        /* <DEDUP_REMOVED lines=13> */
.L_x_21:


//--------------------- .nv.shared._Z15matrixMulKernelILi32EEvPfS0_S0_i --------------------------
	.section	.nv.shared._Z15matrixMulKernelILi32EEvPfS0_S0_i,"aw",@nobits
	.sectionflags	@""
	.align	4
.nv.shared._Z15matrixMulKernelILi32EEvPfS0_S0_i:
	.zero		9216


//--------------------- .nv.shared.reserved.0     --------------------------
	.section	.nv.shared.reserved.0,"aw",@nobits
	.weak		__nv_reservedSMEM_offset_0_alias
	.size		__nv_reservedSMEM_offset_0_alias, 0, 64
	.other		__nv_reservedSMEM_offset_0_alias,@"STO_CUDA_RESERVED_SHARED STV_DEFAULT"
__nv_reservedSMEM_offset_0_alias:
	.zero		0
	.zero		64


//--------------------- .nv.shared._Z15matrixMulKernelILi16EEvPfS0_S0_i --------------------------
	.section	.nv.shared._Z15matrixMulKernelILi16EEvPfS0_S0_i,"aw",@nobits
	.sectionflags	@""
	.align	4
.nv.shared._Z15matrixMulKernelILi16EEvPfS0_S0_i:
	.zero		3072


//--------------------- .nv.shared._Z15matrixMulKernelILi8EEvPfS0_S0_i --------------------------
	.section	.nv.shared._Z15matrixMulKernelILi8EEvPfS0_S0_i,"aw",@nobits
	.sectionflags	@""
	.align	4
.nv.shared._Z15matrixMulKernelILi8EEvPfS0_S0_i:
	.zero		1536


//--------------------- .nv.shared._Z15matrixMulKernelILi4EEvPfS0_S0_i --------------------------
	.section	.nv.shared._Z15matrixMulKernelILi4EEvPfS0_S0_i,"aw",@nobits
	.sectionflags	@""
	.align	4
.nv.shared._Z15matrixMulKernelILi4EEvPfS0_S0_i:
	.zero		1152


//--------------------- .nv.constant0._Z15matrixMulKernelILi32EEvPfS0_S0_i --------------------------
	.section	.nv.constant0._Z15matrixMulKernelILi32EEvPfS0_S0_i,"a",@progbits
	.sectionflags	@""
	.align	4
.nv.constant0._Z15matrixMulKernelILi32EEvPfS0_S0_i:
	.zero		924


//--------------------- .nv.constant0._Z15matrixMulKernelILi16EEvPfS0_S0_i --------------------------
	.section	.nv.constant0._Z15matrixMulKernelILi16EEvPfS0_S0_i,"a",@progbits
	.sectionflags	@""
	.align	4
.nv.constant0._Z15matrixMulKernelILi16EEvPfS0_S0_i:
	.zero		924


//--------------------- .nv.constant0._Z15matrixMulKernelILi8EEvPfS0_S0_i --------------------------
	.section	.nv.constant0._Z15matrixMulKernelILi8EEvPfS0_S0_i,"a",@progbits
	.sectionflags	@""
	.align	4
.nv.constant0._Z15matrixMulKernelILi8EEvPfS0_S0_i:
	.zero		924


//--------------------- .nv.constant0._Z15matrixMulKernelILi4EEvPfS0_S0_i --------------------------
	.section	.nv.constant0._Z15matrixMulKernelILi4EEvPfS0_S0_i,"a",@progbits
	.sectionflags	@""
	.align	4
.nv.constant0._Z15matrixMulKernelILi4EEvPfS0_S0_i:
	.zero		924


//--------------------- SYMBOLS --------------------------

	.type		.nv.reservedSmem.offset0,@object
	.size		.nv.reservedSmem.offset0,0x4
	.type		.nv.reservedSmem.cap,@object
	.size		.nv.reservedSmem.cap,0x4
